// auto-generated by cutlass_sweep.gemm — config: {"arch": "sm_90", "cluster_m": 2, "cluster_n": 2, "dtype": "int8", "stages": 5, "tile_k": 128, "tile_m": 256, "tile_n": 128}
#include "cutlass/cutlass.h"
#include "cutlass/gemm/collective/collective_builder.hpp"
#include "cutlass/gemm/device/gemm_universal_adapter.h"
#include "cutlass/gemm/kernel/gemm_universal.hpp"
#include "cutlass/epilogue/collective/collective_builder.hpp"

using ElemA = int8_t;
using ElemB = int8_t;
using ElemCD = int8_t;
using Acc  = int32_t;
using TileShape    = cute::Shape<cute::_256, cute::_128, cute::_128>;
using ClusterShape = cute::Shape<cute::_2, cute::_2, cute::_1>;

using CollectiveEpilogue = typename cutlass::epilogue::collective::CollectiveBuilder<
    cutlass::arch::Sm90, cutlass::arch::OpClassTensorOp,
    TileShape, ClusterShape,
    cutlass::epilogue::collective::EpilogueTileAuto,
    Acc, Acc,
    ElemCD, cutlass::layout::RowMajor, 128 / cutlass::sizeof_bits<ElemCD>::value,
    ElemCD, cutlass::layout::RowMajor, 128 / cutlass::sizeof_bits<ElemCD>::value,
    cutlass::epilogue::collective::EpilogueScheduleAuto
  >::CollectiveOp;

using CollectiveMainloop = typename cutlass::gemm::collective::CollectiveBuilder<
    cutlass::arch::Sm90, cutlass::arch::OpClassTensorOp,
    ElemA, cutlass::layout::RowMajor, 128 / cutlass::sizeof_bits<ElemA>::value,
    ElemB, cutlass::layout::ColumnMajor, 128 / cutlass::sizeof_bits<ElemB>::value,
    Acc,
    TileShape, ClusterShape,
    cutlass::gemm::collective::StageCount<5>,
    cutlass::gemm::collective::KernelScheduleAuto
  >::CollectiveOp;

using GemmKernel = cutlass::gemm::kernel::GemmUniversal<
    cute::Shape<int,int,int,int>,
    CollectiveMainloop,
    CollectiveEpilogue
>;
using Gemm = cutlass::gemm::device::GemmUniversalAdapter<GemmKernel>;

// Force the device kernel symbol into the cubin without needing a host main.
auto* _anchor = &cutlass::device_kernel<GemmKernel>;


// ===== COMPILED SASS (sm_90a) =====

	.target	sm_90a

	.elftype	@"ET_EXEC"


//--------------------- .note.nv.tkinfo           --------------------------
	.section	.note.nv.tkinfo,"",@"SHT_NOTE"
	.sectionflags	@"SHF_NOTE_NV_TKINFO"
	.tkinfo
        /*0018*/ 	.word	0x00000002
        /*0030*/ 	.string	""
        /*0030*/ 	.string	"ptxas"
        /*0030*/ 	.string	"Cuda compilation tools, release 13.0, V13.0.88"
        /*0030*/ 	.string	"Build cuda_13.0.r13.0/compiler.36424714_0"
        /*0030*/ 	.string	"-arch sm_90a -m 64 "



//--------------------- .note.nv.cuinfo           --------------------------
	.section	.note.nv.cuinfo,"",@"SHT_NOTE"
	.sectionflags	@"SHF_NOTE_NV_CUINFO"
        /*0018*/ 	.short	0x0002
        /*001a*/ 	.short	0x005a
        /*001c*/ 	.short	0x0082
	.zero		2


//--------------------- .nv.info                  --------------------------
	.section	.nv.info,"",@"SHT_CUDA_INFO"
	.align	4


	//----- nvinfo : EIATTR_REGCOUNT
	.align		4
        /*0000*/ 	.byte	0x04, 0x2f
        /*0002*/ 	.short	(.L_15 - .L_14)
	.align		4
.L_14:
        /*0004*/ 	.word	index@(_ZN7cutlass13device_kernelINS_4gemm6kernel13GemmUniversalIN4cute5tupleIJiiiiEEENS1_10collective13CollectiveMmaINS1_34MainloopSm90TmaGmmaWarpSpecializedILi5ENS5_IJNS4_1CILi2EEESB_NSA_ILi1EEEEEENS1_35KernelTmaWarpSpecializedCooperativeEEENS5_IJNSA_ILi256EEENSA_ILi128EEESH_EEEaNS5_IJlSC_lEEEaSJ_NS4_8TiledMMAINS4_8MMA_AtomIJNS4_4SM904GMMA27MMA_64x128x32_S32S8S8_SS_TNEEEENS4_6LayoutINS5_IJSB_SC_SC_EEENS5_IJSC_NSA_ILi0EEESS_EEEEENS5_IJNS4_10UnderscoreESV_SV_EEEEENS4_23SM90_TMA_LOAD_MULTICASTENS4_14ComposedLayoutINS4_7SwizzleILi3ELi4ELi3EEENS4_18smem_ptr_flag_bitsILi8EEENSQ_INS5_IJNSA_ILi8EEESH_EEENS5_IJSH_SC_EEEEEEEvNS4_8identityESY_S18_vS19_EENS_8epilogue10collective6detail29Sm90TmaWarpSpecializedAdapterINS1C_15DefaultEpilogueIaSJ_SJ_NS1B_6thread17LinearCombinationIaLi1EiiLNS1G_9ScaleType4KindE0ELNS_15FloatRoundStyleE2EaEENS1_15EpilogueDefaultEEEEEvvEEEEvNT_6ParamsE)
        /*0008*/ 	.word	0x000000a8


	//----- nvinfo : EIATTR_FRAME_SIZE
	.align		4
.L_15:
        /*000c*/ 	.byte	0x04, 0x11
        /*000e*/ 	.short	(.L_17 - .L_16)
	.align		4
.L_16:
        /*0010*/ 	.word	index@(_ZN7cutlass13device_kernelINS_4gemm6kernel13GemmUniversalIN4cute5tupleIJiiiiEEENS1_10collective13CollectiveMmaINS1_34MainloopSm90TmaGmmaWarpSpecializedILi5ENS5_IJNS4_1CILi2EEESB_NSA_ILi1EEEEEENS1_35KernelTmaWarpSpecializedCooperativeEEENS5_IJNSA_ILi256EEENSA_ILi128EEESH_EEEaNS5_IJlSC_lEEEaSJ_NS4_8TiledMMAINS4_8MMA_AtomIJNS4_4SM904GMMA27MMA_64x128x32_S32S8S8_SS_TNEEEENS4_6LayoutINS5_IJSB_SC_SC_EEENS5_IJSC_NSA_ILi0EEESS_EEEEENS5_IJNS4_10UnderscoreESV_SV_EEEEENS4_23SM90_TMA_LOAD_MULTICASTENS4_14ComposedLayoutINS4_7SwizzleILi3ELi4ELi3EEENS4_18smem_ptr_flag_bitsILi8EEENSQ_INS5_IJNSA_ILi8EEESH_EEENS5_IJSH_SC_EEEEEEEvNS4_8identityESY_S18_vS19_EENS_8epilogue10collective6detail29Sm90TmaWarpSpecializedAdapterINS1C_15DefaultEpilogueIaSJ_SJ_NS1B_6thread17LinearCombinationIaLi1EiiLNS1G_9ScaleType4KindE0ELNS_15FloatRoundStyleE2EaEENS1_15EpilogueDefaultEEEEEvvEEEEvNT_6ParamsE)
        /*0014*/ 	.word	0x00000000


	//----- nvinfo : EIATTR_MIN_STACK_SIZE
	.align		4
.L_17:
        /*0018*/ 	.byte	0x04, 0x12
        /*001a*/ 	.short	(.L_19 - .L_18)
	.align		4
.L_18:
        /*001c*/ 	.word	index@(_ZN7cutlass13device_kernelINS_4gemm6kernel13GemmUniversalIN4cute5tupleIJiiiiEEENS1_10collective13CollectiveMmaINS1_34MainloopSm90TmaGmmaWarpSpecializedILi5ENS5_IJNS4_1CILi2EEESB_NSA_ILi1EEEEEENS1_35KernelTmaWarpSpecializedCooperativeEEENS5_IJNSA_ILi256EEENSA_ILi128EEESH_EEEaNS5_IJlSC_lEEEaSJ_NS4_8TiledMMAINS4_8MMA_AtomIJNS4_4SM904GMMA27MMA_64x128x32_S32S8S8_SS_TNEEEENS4_6LayoutINS5_IJSB_SC_SC_EEENS5_IJSC_NSA_ILi0EEESS_EEEEENS5_IJNS4_10UnderscoreESV_SV_EEEEENS4_23SM90_TMA_LOAD_MULTICASTENS4_14ComposedLayoutINS4_7SwizzleILi3ELi4ELi3EEENS4_18smem_ptr_flag_bitsILi8EEENSQ_INS5_IJNSA_ILi8EEESH_EEENS5_IJSH_SC_EEEEEEEvNS4_8identityESY_S18_vS19_EENS_8epilogue10collective6detail29Sm90TmaWarpSpecializedAdapterINS1C_15DefaultEpilogueIaSJ_SJ_NS1B_6thread17LinearCombinationIaLi1EiiLNS1G_9ScaleType4KindE0ELNS_15FloatRoundStyleE2EaEENS1_15EpilogueDefaultEEEEEvvEEEEvNT_6ParamsE)
        /*0020*/ 	.word	0x00000000
.L_19:


//--------------------- .nv.compat                --------------------------
	.section	.nv.compat,"",@"SHT_CUDA_COMPAT_INFO"
	.align	4
        /*0000*/ 	.byte	0x02, 0x09, 0x01, 0x00, 0x02, 0x02, 0x04, 0x00, 0x02, 0x05, 0x05, 0x00, 0x03, 0x07, 0x01, 0x01
        /*0010*/ 	.byte	0x02, 0x03, 0x01, 0x00, 0x02, 0x06, 0x01, 0x00, 0x04, 0x0b, 0x08, 0x00, 0x00, 0x00, 0x00, 0x00
        /*0020*/ 	.byte	0x00, 0x00, 0x00, 0x00


//--------------------- .nv.info._ZN7cutlass13device_kernelINS_4gemm6kernel13GemmUniversalIN4cute5tupleIJiiiiEEENS1_10collective13CollectiveMmaINS1_34MainloopSm90TmaGmmaWarpSpecializedILi5ENS5_IJNS4_1CILi2EEESB_NSA_ILi1EEEEEENS1_35KernelTmaWarpSpecializedCooperativeEEENS5_IJNSA_ILi256EEENSA_ILi128EEESH_EEEaNS5_IJlSC_lEEEaSJ_NS4_8TiledMMAINS4_8MMA_AtomIJNS4_4SM904GMMA27MMA_64x128x32_S32S8S8_SS_TNEEEENS4_6LayoutINS5_IJSB_SC_SC_EEENS5_IJSC_NSA_ILi0EEESS_EEEEENS5_IJNS4_10UnderscoreESV_SV_EEEEENS4_23SM90_TMA_LOAD_MULTICASTENS4_14ComposedLayoutINS4_7SwizzleILi3ELi4ELi3EEENS4_18smem_ptr_flag_bitsILi8EEENSQ_INS5_IJNSA_ILi8EEESH_EEENS5_IJSH_SC_EEEEEEEvNS4_8identityESY_S18_vS19_EENS_8epilogue10collective6detail29Sm90TmaWarpSpecializedAdapterINS1C_15DefaultEpilogueIaSJ_SJ_NS1B_6thread17LinearCombinationIaLi1EiiLNS1G_9ScaleType4KindE0ELNS_15FloatRoundStyleE2EaEENS1_15EpilogueDefaultEEEEEvvEEEEvNT_6ParamsE --------------------------
	.section	.nv.info._ZN7cutlass13device_kernelINS_4gemm6kernel13GemmUniversalIN4cute5tupleIJiiiiEEENS1_10collective13CollectiveMmaINS1_34MainloopSm90TmaGmmaWarpSpecializedILi5ENS5_IJNS4_1CILi2EEESB_NSA_ILi1EEEEEENS1_35KernelTmaWarpSpecializedCooperativeEEENS5_IJNSA_ILi256EEENSA_ILi128EEESH_EEEaNS5_IJlSC_lEEEaSJ_NS4_8TiledMMAINS4_8MMA_AtomIJNS4_4SM904GMMA27MMA_64x128x32_S32S8S8_SS_TNEEEENS4_6LayoutINS5_IJSB_SC_SC_EEENS5_IJSC_NSA_ILi0EEESS_EEEEENS5_IJNS4_10UnderscoreESV_SV_EEEEENS4_23SM90_TMA_LOAD_MULTICASTENS4_14ComposedLayoutINS4_7SwizzleILi3ELi4ELi3EEENS4_18smem_ptr_flag_bitsILi8EEENSQ_INS5_IJNSA_ILi8EEESH_EEENS5_IJSH_SC_EEEEEEEvNS4_8identityESY_S18_vS19_EENS_8epilogue10collective6detail29Sm90TmaWarpSpecializedAdapterINS1C_15DefaultEpilogueIaSJ_SJ_NS1B_6thread17LinearCombinationIaLi1EiiLNS1G_9ScaleType4KindE0ELNS_15FloatRoundStyleE2EaEENS1_15EpilogueDefaultEEEEEvvEEEEvNT_6ParamsE,"",@"SHT_CUDA_INFO"
	.sectionflags	@""
	.align	4


	//----- nvinfo : EIATTR_CUDA_API_VERSION
	.align		4
        /*0000*/ 	.byte	0x04, 0x37
        /*0002*/ 	.short	(.L_21 - .L_20)
.L_20:
        /*0004*/ 	.word	0x00000082


	//----- nvinfo : EIATTR_KPARAM_INFO
	.align		4
.L_21:
        /*0008*/ 	.byte	0x04, 0x17
        /*000a*/ 	.short	(.L_23 - .L_22)
.L_22:
        /*000c*/ 	.word	0x00000000
        /*0010*/ 	.short	0x0000
        /*0012*/ 	.short	0x0070
        /*0014*/ 	.byte	0x00, 0xf0, 0x01, 0x10


	//----- nvinfo : EIATTR_SPARSE_MMA_MASK
	.align		4
.L_23:
        /*0018*/ 	.byte	0x03, 0x50
        /*001a*/ 	.short	0x0000


	//----- nvinfo : EIATTR_MAXREG_COUNT
	.align		4
        /*001c*/ 	.byte	0x03, 0x1b
        /*001e*/ 	.short	0x00a8


	//----- nvinfo : EIATTR_NUM_BARRIERS
	.align		4
        /*0020*/ 	.byte	0x02, 0x4c
        /*0022*/ 	.byte	0x01
	.zero		1


	//----- nvinfo : EIATTR_EXTERNS
	.align		4
        /*0024*/ 	.byte	0x04, 0x0f
        /*0026*/ 	.short	(.L_25 - .L_24)


	//   ....[0]....
	.align		4
.L_24:
        /*0028*/ 	.word	index@(__assertfail)


	//----- nvinfo : EIATTR_MERCURY_ISA_VERSION
	.align		4
.L_25:
        /*002c*/ 	.byte	0x03, 0x5f
        /*002e*/ 	.short	0x0101


	//----- nvinfo : EIATTR_INT_WARP_WIDE_INSTR_OFFSETS
	.align		4
        /*0030*/ 	.byte	0x04, 0x31
        /*0032*/ 	.short	(.L_27 - .L_26)


	//   ....[0]....
.L_26:
        /*0034*/ 	.word	0x000004a0


	//   ....[1]....
        /*0038*/ 	.word	0x000004d0


	//   ....[2]....
        /*003c*/ 	.word	0x00000690


	//----- nvinfo : EIATTR_COOP_GROUP_MASK_REGIDS
	.align		4
.L_27:
        /*0040*/ 	.byte	0x04, 0x29
        /*0042*/ 	.short	(.L_29 - .L_28)


	//   ....[0]....
.L_28:
        /*0044*/ 	.word	0xffffffff


	//   ....[1]....
        /*0048*/ 	.word	0xffffffff


	//   ....[2]....
        /*004c*/ 	.word	0xffffffff


	//   ....[3]....
        /*0050*/ 	.word	0xffffffff


	//   ....[4]....
        /*0054*/ 	.word	0xffffffff


	//   ....[5]....
        /*0058*/ 	.word	0xffffffff


	//----- nvinfo : EIATTR_COOP_GROUP_INSTR_OFFSETS
	.align		4
.L_29:
        /*005c*/ 	.byte	0x04, 0x28
        /*005e*/ 	.short	(.L_31 - .L_30)


	//   ....[0]....
.L_30:
        /*0060*/ 	.word	0x00000060


	//   ....[1]....
        /*0064*/ 	.word	0x00000070


	//   ....[2]....
        /*0068*/ 	.word	0x00000130


	//   ....[3]....
        /*006c*/ 	.word	0x000002f0


	//   ....[4]....
        /*0070*/ 	.word	0x00000810


	//   ....[5]....
        /*0074*/ 	.word	0x00001250


	//----- nvinfo : EIATTR_REG_RECONFIG
	.align		4
.L_31:
        /*0078*/ 	.byte	0x01, 0x54
	.zero		2


	//----- nvinfo : EIATTR_SYSCALL_OFFSETS
	.align		4
        /*007c*/ 	.byte	0x04, 0x46
        /*007e*/ 	.short	(.L_33 - .L_32)


	//   ....[0]....
.L_32:
        /*0080*/ 	.word	0x00001420


	//----- nvinfo : EIATTR_MBARRIER_INSTR_OFFSETS
	.align		4
.L_33:
        /*0084*/ 	.byte	0x04, 0x39
        /*0086*/ 	.short	(.L_35 - .L_34)


	//   ....[0]....
.L_34:
        /*0088*/ 	.word	0x00000230
        /*008c*/ 	.word	0x000000ff
        /*0090*/ 	.word	0x00000000
        /*0094*/ 	.short	0x0100
        /*0096*/ 	.byte	0x08
	.zero		1


	//   ....[1]....
        /*0098*/ 	.word	0x00000240
        /*009c*/ 	.word	0x000000ff
        /*00a0*/ 	.word	0x00000028
        /*00a4*/ 	.short	0x0100
        /*00a6*/ 	.byte	0x08
	.zero		1


	//   ....[2]....
        /*00a8*/ 	.word	0x00000250
        /*00ac*/ 	.word	0x000000ff
        /*00b0*/ 	.word	0x00000008
        /*00b4*/ 	.short	0x0100
        /*00b6*/ 	.byte	0x08
	.zero		1


	//   ....[3]....
        /*00b8*/ 	.word	0x00000260
        /*00bc*/ 	.word	0x000000ff
        /*00c0*/ 	.word	0x00000030
        /*00c4*/ 	.short	0x0100
        /*00c6*/ 	.byte	0x08
	.zero		1


	//   ....[4]....
        /*00c8*/ 	.word	0x00000270
        /*00cc*/ 	.word	0x000000ff
        /*00d0*/ 	.word	0x00000010
        /*00d4*/ 	.short	0x0100
        /*00d6*/ 	.byte	0x08
	.zero		1


	//   ....[5]....
        /*00d8*/ 	.word	0x00000280
        /*00dc*/ 	.word	0x000000ff
        /*00e0*/ 	.word	0x00000038
        /*00e4*/ 	.short	0x0100
        /*00e6*/ 	.byte	0x08
	.zero		1


	//   ....[6]....
        /*00e8*/ 	.word	0x00000290
        /*00ec*/ 	.word	0x000000ff
        /*00f0*/ 	.word	0x00000018
        /*00f4*/ 	.short	0x0100
        /*00f6*/ 	.byte	0x08
	.zero		1


	//   ....[7]....
        /*00f8*/ 	.word	0x000002a0
        /*00fc*/ 	.word	0x000000ff
        /*0100*/ 	.word	0x00000040
        /*0104*/ 	.short	0x0100
        /*0106*/ 	.byte	0x08
	.zero		1


	//   ....[8]....
        /*0108*/ 	.word	0x000002b0
        /*010c*/ 	.word	0x000000ff
        /*0110*/ 	.word	0x00000020
        /*0114*/ 	.short	0x0100
        /*0116*/ 	.byte	0x08
	.zero		1


	//   ....[9]....
        /*0118*/ 	.word	0x000002c0
        /*011c*/ 	.word	0x000000ff
        /*0120*/ 	.word	0x00000048
        /*0124*/ 	.short	0x0100
        /*0126*/ 	.byte	0x08
	.zero		1


	//   ....[10]....
        /*0128*/ 	.word	0x00000710
        /*012c*/ 	.word	0x000000ff
        /*0130*/ 	.word	0x00000060
        /*0134*/ 	.short	0x0100
        /*0136*/ 	.byte	0x06
	.zero		1


	//   ....[11]....
        /*0138*/ 	.word	0x000007a0
        /*013c*/ 	.word	0x000000ff
        /*0140*/ 	.word	0x00000068
        /*0144*/ 	.short	0x0100
        /*0146*/ 	.byte	0x06
	.zero		1


	//   ....[12]....
        /*0148*/ 	.word	0x000014f0
        /*014c*/ 	.word	0x00000003
        /*0150*/ 	.word	0x00000000
        /*0154*/ 	.short	0x010a
        /*0156*/ 	.byte	0x3f
	.zero		1


	//   ....[13]....
        /*0158*/ 	.word	0x00001530
        /*015c*/ 	.word	0x00000003
        /*0160*/ 	.word	0x00000000
        /*0164*/ 	.short	0x010a
        /*0166*/ 	.byte	0x3f
	.zero		1


	//   ....[14]....
        /*0168*/ 	.word	0x00001a30
        /*016c*/ 	.word	0x00000005
        /*0170*/ 	.word	0x00000000
        /*0174*/ 	.short	0x010a
        /*0176*/ 	.byte	0x3f
	.zero		1


	//   ....[15]....
        /*0178*/ 	.word	0x00001a70
        /*017c*/ 	.word	0x00000005
        /*0180*/ 	.word	0x00000000
        /*0184*/ 	.short	0x010a
        /*0186*/ 	.byte	0x3f
	.zero		1


	//   ....[16]....
        /*0188*/ 	.word	0x00001e10
        /*018c*/ 	.word	0x00000005
        /*0190*/ 	.word	0x00000000
        /*0194*/ 	.short	0x0101
        /*0196*/ 	.byte	0x3f
	.zero		1


	//   ....[17]....
        /*0198*/ 	.word	0x00002030
        /*019c*/ 	.word	0x00000003
        /*01a0*/ 	.word	0x00000000
        /*01a4*/ 	.short	0x0101
        /*01a6*/ 	.byte	0x3f
	.zero		1


	//   ....[18]....
        /*01a8*/ 	.word	0x00009760
        /*01ac*/ 	.word	0x0000000e
        /*01b0*/ 	.word	0x00000028
        /*01b4*/ 	.short	0x010a
        /*01b6*/ 	.byte	0x3f
	.zero		1


	//   ....[19]....
        /*01b8*/ 	.word	0x00009ae0
        /*01bc*/ 	.word	0x00000006
        /*01c0*/ 	.word	0x00000068
        /*01c4*/ 	.short	0x0101
        /*01c6*/ 	.byte	0x3f
	.zero		1


	//   ....[20]....
        /*01c8*/ 	.word	0x0000a210
        /*01cc*/ 	.word	0x00000007
        /*01d0*/ 	.word	0x00000000
        /*01d4*/ 	.short	0x010a
        /*01d6*/ 	.byte	0x3f
	.zero		1


	//   ....[21]....
        /*01d8*/ 	.word	0x0000a290
        /*01dc*/ 	.word	0x00000009
        /*01e0*/ 	.word	0x00000000
        /*01e4*/ 	.short	0x010a
        /*01e6*/ 	.byte	0x3f
	.zero		1


	//   ....[22]....
        /*01e8*/ 	.word	0x0000a320
        /*01ec*/ 	.word	0x00000006
        /*01f0*/ 	.word	0x00000000
        /*01f4*/ 	.short	0x010a
        /*01f6*/ 	.byte	0x3f
	.zero		1


	//   ....[23]....
        /*01f8*/ 	.word	0x0000a3b0
        /*01fc*/ 	.word	0x00000009
        /*0200*/ 	.word	0x00000000
        /*0204*/ 	.short	0x010a
        /*0206*/ 	.byte	0x3f
	.zero		1


	//   ....[24]....
        /*0208*/ 	.word	0x0000a440
        /*020c*/ 	.word	0x00000003
        /*0210*/ 	.word	0x00000000
        /*0214*/ 	.short	0x010a
        /*0216*/ 	.byte	0x3f
	.zero		1


	//   ....[25]....
        /*0218*/ 	.word	0x0000a4a0
        /*021c*/ 	.word	0x00000003
        /*0220*/ 	.word	0x00000000
        /*0224*/ 	.short	0x010a
        /*0226*/ 	.byte	0x3f
	.zero		1


	//   ....[26]....
        /*0228*/ 	.word	0x0000a4f0
        /*022c*/ 	.word	0x00000005
        /*0230*/ 	.word	0x00000000
        /*0234*/ 	.short	0x010a
        /*0236*/ 	.byte	0x3f
	.zero		1


	//   ....[27]....
        /*0238*/ 	.word	0x0000a5c0
        /*023c*/ 	.word	0x0000000e
        /*0240*/ 	.word	0x00000028
        /*0244*/ 	.short	0x010a
        /*0246*/ 	.byte	0x3f
	.zero		1


	//   ....[28]....
        /*0248*/ 	.word	0x0000a690
        /*024c*/ 	.word	0x00000007
        /*0250*/ 	.word	0x00000000
        /*0254*/ 	.short	0x010a
        /*0256*/ 	.byte	0x3f
	.zero		1


	//   ....[29]....
        /*0258*/ 	.word	0x0000a6e0
        /*025c*/ 	.word	0x00000009
        /*0260*/ 	.word	0x00000000
        /*0264*/ 	.short	0x010a
        /*0266*/ 	.byte	0x3f
	.zero		1


	//   ....[30]....
        /*0268*/ 	.word	0x0000a730
        /*026c*/ 	.word	0x00000006
        /*0270*/ 	.word	0x00000000
        /*0274*/ 	.short	0x010a
        /*0276*/ 	.byte	0x3f
	.zero		1


	//   ....[31]....
        /*0278*/ 	.word	0x0000a780
        /*027c*/ 	.word	0x00000009
        /*0280*/ 	.word	0x00000000
        /*0284*/ 	.short	0x010a
        /*0286*/ 	.byte	0x3f
	.zero		1


	//----- nvinfo : EIATTR_NUM_MBARRIERS
	.align		4
.L_35:
        /*0288*/ 	.byte	0x03, 0x38
        /*028a*/ 	.short	0x000c


	//----- nvinfo : EIATTR_EXIT_INSTR_OFFSETS
	.align		4
        /*028c*/ 	.byte	0x04, 0x1c
        /*028e*/ 	.short	(.L_37 - .L_36)


	//   ....[0]....
.L_36:
        /*0290*/ 	.word	0x00000970


	//   ....[1]....
        /*0294*/ 	.word	0x00001190


	//   ....[2]....
        /*0298*/ 	.word	0x00008d80


	//   ....[3]....
        /*029c*/ 	.word	0x000092e0


	//   ....[4]....
        /*02a0*/ 	.word	0x0000a490


	//----- nvinfo : EIATTR_MAX_THREADS
	.align		4
.L_37:
        /*02a4*/ 	.byte	0x04, 0x05
        /*02a6*/ 	.short	(.L_39 - .L_38)
.L_38:
        /*02a8*/ 	.word	0x00000180
        /*02ac*/ 	.word	0x00000001
        /*02b0*/ 	.word	0x00000001


	//----- nvinfo : EIATTR_CRS_STACK_SIZE
	.align		4
.L_39:
        /*02b4*/ 	.byte	0x04, 0x1e
        /*02b6*/ 	.short	(.L_41 - .L_40)
.L_40:
        /*02b8*/ 	.word	0x00000000


	//----- nvinfo : EIATTR_CBANK_PARAM_SIZE
	.align		4
.L_41:
        /*02bc*/ 	.byte	0x03, 0x19
        /*02be*/ 	.short	0x0470


	//----- nvinfo : EIATTR_PARAM_CBANK
	.align		4
        /*02c0*/ 	.byte	0x04, 0x0a
        /*02c2*/ 	.short	(.L_43 - .L_42)
	.align		4
.L_42:
        /*02c4*/ 	.word	index@(.nv.constant0._ZN7cutlass13device_kernelINS_4gemm6kernel13GemmUniversalIN4cute5tupleIJiiiiEEENS1_10collective13CollectiveMmaINS1_34MainloopSm90TmaGmmaWarpSpecializedILi5ENS5_IJNS4_1CILi2EEESB_NSA_ILi1EEEEEENS1_35KernelTmaWarpSpecializedCooperativeEEENS5_IJNSA_ILi256EEENSA_ILi128EEESH_EEEaNS5_IJlSC_lEEEaSJ_NS4_8TiledMMAINS4_8MMA_AtomIJNS4_4SM904GMMA27MMA_64x128x32_S32S8S8_SS_TNEEEENS4_6LayoutINS5_IJSB_SC_SC_EEENS5_IJSC_NSA_ILi0EEESS_EEEEENS5_IJNS4_10UnderscoreESV_SV_EEEEENS4_23SM90_TMA_LOAD_MULTICASTENS4_14ComposedLayoutINS4_7SwizzleILi3ELi4ELi3EEENS4_18smem_ptr_flag_bitsILi8EEENSQ_INS5_IJNSA_ILi8EEESH_EEENS5_IJSH_SC_EEEEEEEvNS4_8identityESY_S18_vS19_EENS_8epilogue10collective6detail29Sm90TmaWarpSpecializedAdapterINS1C_15DefaultEpilogueIaSJ_SJ_NS1B_6thread17LinearCombinationIaLi1EiiLNS1G_9ScaleType4KindE0ELNS_15FloatRoundStyleE2EaEENS1_15EpilogueDefaultEEEEEvvEEEEvNT_6ParamsE)
        /*02c8*/ 	.short	0x0210
        /*02ca*/ 	.short	0x0470


	//----- nvinfo : EIATTR_SW_WAR
	.align		4
.L_43:
        /*02cc*/ 	.byte	0x04, 0x36
        /*02ce*/ 	.short	(.L_45 - .L_44)
.L_44:
        /*02d0*/ 	.word	0x00000008
.L_45:


//--------------------- .nv.callgraph             --------------------------
	.section	.nv.callgraph,"",@"SHT_CUDA_CALLGRAPH"
	.align	4
	.sectionentsize	8
	.align		4
        /*0000*/ 	.word	0x00000000
	.align		4
        /*0004*/ 	.word	0xffffffff
	.align		4
        /*0008*/ 	.word	index@(_ZN7cutlass13device_kernelINS_4gemm6kernel13GemmUniversalIN4cute5tupleIJiiiiEEENS1_10collective13CollectiveMmaINS1_34MainloopSm90TmaGmmaWarpSpecializedILi5ENS5_IJNS4_1CILi2EEESB_NSA_ILi1EEEEEENS1_35KernelTmaWarpSpecializedCooperativeEEENS5_IJNSA_ILi256EEENSA_ILi128EEESH_EEEaNS5_IJlSC_lEEEaSJ_NS4_8TiledMMAINS4_8MMA_AtomIJNS4_4SM904GMMA27MMA_64x128x32_S32S8S8_SS_TNEEEENS4_6LayoutINS5_IJSB_SC_SC_EEENS5_IJSC_NSA_ILi0EEESS_EEEEENS5_IJNS4_10UnderscoreESV_SV_EEEEENS4_23SM90_TMA_LOAD_MULTICASTENS4_14ComposedLayoutINS4_7SwizzleILi3ELi4ELi3EEENS4_18smem_ptr_flag_bitsILi8EEENSQ_INS5_IJNSA_ILi8EEESH_EEENS5_IJSH_SC_EEEEEEEvNS4_8identityESY_S18_vS19_EENS_8epilogue10collective6detail29Sm90TmaWarpSpecializedAdapterINS1C_15DefaultEpilogueIaSJ_SJ_NS1B_6thread17LinearCombinationIaLi1EiiLNS1G_9ScaleType4KindE0ELNS_15FloatRoundStyleE2EaEENS1_15EpilogueDefaultEEEEEvvEEEEvNT_6ParamsE)
	.align		4
        /*000c*/ 	.word	index@(__assertfail)
	.align		4
        /*0010*/ 	.word	0x00000000
	.align		4
        /*0014*/ 	.word	0xfffffffe
	.align		4
        /*0018*/ 	.word	0x00000000
	.align		4
        /*001c*/ 	.word	0xfffffffd
	.align		4
        /*0020*/ 	.word	0x00000000
	.align		4
        /*0024*/ 	.word	0xfffffffc


//--------------------- .nv.constant4             --------------------------
	.section	.nv.constant4,"a",@progbits
	.align	8
	.align		8
.nv.constant4:
        /*0000*/ 	.dword	__assertfail
	.align		8
        /*0008*/ 	.dword	__unnamed_1
	.align		8
        /*0010*/ 	.dword	_ZN39_INTERNAL_fc6ace29_4_k_cu_b1d904b5_69934cuda3std3__45__cpo5beginE
	.align		8
        /*0018*/ 	.dword	_ZN39_INTERNAL_fc6ace29_4_k_cu_b1d904b5_69934cuda3std3__45__cpo3endE
	.align		8
        /*0020*/ 	.dword	_ZN39_INTERNAL_fc6ace29_4_k_cu_b1d904b5_69934cuda3std3__45__cpo6cbeginE
	.align		8
        /*0028*/ 	.dword	_ZN39_INTERNAL_fc6ace29_4_k_cu_b1d904b5_69934cuda3std3__45__cpo4cendE
	.align		8
        /*0030*/ 	.dword	_ZN39_INTERNAL_fc6ace29_4_k_cu_b1d904b5_69934cuda3std3__441_GLOBAL__N__fc6ace29_4_k_cu_b1d904b5_69936ignoreE
	.align		8
        /*0038*/ 	.dword	_ZN39_INTERNAL_fc6ace29_4_k_cu_b1d904b5_69934cuda3std3__419piecewise_constructE
	.align		8
        /*0040*/ 	.dword	_ZN39_INTERNAL_fc6ace29_4_k_cu_b1d904b5_69934cuda3std3__48in_placeE
	.align		8
        /*0048*/ 	.dword	_ZN39_INTERNAL_fc6ace29_4_k_cu_b1d904b5_69934cuda3std6ranges3__45__cpo4swapE
	.align		8
        /*0050*/ 	.dword	_ZN39_INTERNAL_fc6ace29_4_k_cu_b1d904b5_69934cuda3std6ranges3__45__cpo9iter_moveE
	.align		8
        /*0058*/ 	.dword	_ZN39_INTERNAL_fc6ace29_4_k_cu_b1d904b5_69934cute7productE
	.align		8
        /*0060*/ 	.dword	_ZN39_INTERNAL_fc6ace29_4_k_cu_b1d904b5_69934cute1_E
	.align		8
        /*0068*/ 	.dword	$str$22
	.align		8
        /*0070*/ 	.dword	$str$23


//--------------------- .text._ZN7cutlass13device_kernelINS_4gemm6kernel13GemmUniversalIN4cute5tupleIJiiiiEEENS1_10collective13CollectiveMmaINS1_34MainloopSm90TmaGmmaWarpSpecializedILi5ENS5_IJNS4_1CILi2EEESB_NSA_ILi1EEEEEENS1_35KernelTmaWarpSpecializedCooperativeEEENS5_IJNSA_ILi256EEENSA_ILi128EEESH_EEEaNS5_IJlSC_lEEEaSJ_NS4_8TiledMMAINS4_8MMA_AtomIJNS4_4SM904GMMA27MMA_64x128x32_S32S8S8_SS_TNEEEENS4_6LayoutINS5_IJSB_SC_SC_EEENS5_IJSC_NSA_ILi0EEESS_EEEEENS5_IJNS4_10UnderscoreESV_SV_EEEEENS4_23SM90_TMA_LOAD_MULTICASTENS4_14ComposedLayoutINS4_7SwizzleILi3ELi4ELi3EEENS4_18smem_ptr_flag_bitsILi8EEENSQ_INS5_IJNSA_ILi8EEESH_EEENS5_IJSH_SC_EEEEEEEvNS4_8identityESY_S18_vS19_EENS_8epilogue10collective6detail29Sm90TmaWarpSpecializedAdapterINS1C_15DefaultEpilogueIaSJ_SJ_NS1B_6thread17LinearCombinationIaLi1EiiLNS1G_9ScaleType4KindE0ELNS_15FloatRoundStyleE2EaEENS1_15EpilogueDefaultEEEEEvvEEEEvNT_6ParamsE --------------------------
	.section	.text._ZN7cutlass13device_kernelINS_4gemm6kernel13GemmUniversalIN4cute5tupleIJiiiiEEENS1_10collective13CollectiveMmaINS1_34MainloopSm90TmaGmmaWarpSpecializedILi5ENS5_IJNS4_1CILi2EEESB_NSA_ILi1EEEEEENS1_35KernelTmaWarpSpecializedCooperativeEEENS5_IJNSA_ILi256EEENSA_ILi128EEESH_EEEaNS5_IJlSC_lEEEaSJ_NS4_8TiledMMAINS4_8MMA_AtomIJNS4_4SM904GMMA27MMA_64x128x32_S32S8S8_SS_TNEEEENS4_6LayoutINS5_IJSB_SC_SC_EEENS5_IJSC_NSA_ILi0EEESS_EEEEENS5_IJNS4_10UnderscoreESV_SV_EEEEENS4_23SM90_TMA_LOAD_MULTICASTENS4_14ComposedLayoutINS4_7SwizzleILi3ELi4ELi3EEENS4_18smem_ptr_flag_bitsILi8EEENSQ_INS5_IJNSA_ILi8EEESH_EEENS5_IJSH_SC_EEEEEEEvNS4_8identityESY_S18_vS19_EENS_8epilogue10collective6detail29Sm90TmaWarpSpecializedAdapterINS1C_15DefaultEpilogueIaSJ_SJ_NS1B_6thread17LinearCombinationIaLi1EiiLNS1G_9ScaleType4KindE0ELNS_15FloatRoundStyleE2EaEENS1_15EpilogueDefaultEEEEEvvEEEEvNT_6ParamsE,"ax",@progbits
	.align	128
.text._ZN7cutlass13device_kernelINS_4gemm6kernel13GemmUniversalIN4cute5tupleIJiiiiEEENS1_10collective13CollectiveMmaINS1_34MainloopSm90TmaGmmaWarpSpecializedILi5ENS5_IJNS4_1CILi2EEESB_NSA_ILi1EEEEEENS1_35KernelTmaWarpSpecializedCooperativeEEENS5_IJNSA_ILi256EEENSA_ILi128EEESH_EEEaNS5_IJlSC_lEEEaSJ_NS4_8TiledMMAINS4_8MMA_AtomIJNS4_4SM904GMMA27MMA_64x128x32_S32S8S8_SS_TNEEEENS4_6LayoutINS5_IJSB_SC_SC_EEENS5_IJSC_NSA_ILi0EEESS_EEEEENS5_IJNS4_10UnderscoreESV_SV_EEEEENS4_23SM90_TMA_LOAD_MULTICASTENS4_14ComposedLayoutINS4_7SwizzleILi3ELi4ELi3EEENS4_18smem_ptr_flag_bitsILi8EEENSQ_INS5_IJNSA_ILi8EEESH_EEENS5_IJSH_SC_EEEEEEEvNS4_8identityESY_S18_vS19_EENS_8epilogue10collective6detail29Sm90TmaWarpSpecializedAdapterINS1C_15DefaultEpilogueIaSJ_SJ_NS1B_6thread17LinearCombinationIaLi1EiiLNS1G_9ScaleType4KindE0ELNS_15FloatRoundStyleE2EaEENS1_15EpilogueDefaultEEEEEvvEEEEvNT_6ParamsE:
        .type           _ZN7cutlass13device_kernelINS_4gemm6kernel13GemmUniversalIN4cute5tupleIJiiiiEEENS1_10collective13CollectiveMmaINS1_34MainloopSm90TmaGmmaWarpSpecializedILi5ENS5_IJNS4_1CILi2EEESB_NSA_ILi1EEEEEENS1_35KernelTmaWarpSpecializedCooperativeEEENS5_IJNSA_ILi256EEENSA_ILi128EEESH_EEEaNS5_IJlSC_lEEEaSJ_NS4_8TiledMMAINS4_8MMA_AtomIJNS4_4SM904GMMA27MMA_64x128x32_S32S8S8_SS_TNEEEENS4_6LayoutINS5_IJSB_SC_SC_EEENS5_IJSC_NSA_ILi0EEESS_EEEEENS5_IJNS4_10UnderscoreESV_SV_EEEEENS4_23SM90_TMA_LOAD_MULTICASTENS4_14ComposedLayoutINS4_7SwizzleILi3ELi4ELi3EEENS4_18smem_ptr_flag_bitsILi8EEENSQ_INS5_IJNSA_ILi8EEESH_EEENS5_IJSH_SC_EEEEEEEvNS4_8identityESY_S18_vS19_EENS_8epilogue10collective6detail29Sm90TmaWarpSpecializedAdapterINS1C_15DefaultEpilogueIaSJ_SJ_NS1B_6thread17LinearCombinationIaLi1EiiLNS1G_9ScaleType4KindE0ELNS_15FloatRoundStyleE2EaEENS1_15EpilogueDefaultEEEEEvvEEEEvNT_6ParamsE,@function
        .size           _ZN7cutlass13device_kernelINS_4gemm6kernel13GemmUniversalIN4cute5tupleIJiiiiEEENS1_10collective13CollectiveMmaINS1_34MainloopSm90TmaGmmaWarpSpecializedILi5ENS5_IJNS4_1CILi2EEESB_NSA_ILi1EEEEEENS1_35KernelTmaWarpSpecializedCooperativeEEENS5_IJNSA_ILi256EEENSA_ILi128EEESH_EEEaNS5_IJlSC_lEEEaSJ_NS4_8TiledMMAINS4_8MMA_AtomIJNS4_4SM904GMMA27MMA_64x128x32_S32S8S8_SS_TNEEEENS4_6LayoutINS5_IJSB_SC_SC_EEENS5_IJSC_NSA_ILi0EEESS_EEEEENS5_IJNS4_10UnderscoreESV_SV_EEEEENS4_23SM90_TMA_LOAD_MULTICASTENS4_14ComposedLayoutINS4_7SwizzleILi3ELi4ELi3EEENS4_18smem_ptr_flag_bitsILi8EEENSQ_INS5_IJNSA_ILi8EEESH_EEENS5_IJSH_SC_EEEEEEEvNS4_8identityESY_S18_vS19_EENS_8epilogue10collective6detail29Sm90TmaWarpSpecializedAdapterINS1C_15DefaultEpilogueIaSJ_SJ_NS1B_6thread17LinearCombinationIaLi1EiiLNS1G_9ScaleType4KindE0ELNS_15FloatRoundStyleE2EaEENS1_15EpilogueDefaultEEEEEvvEEEEvNT_6ParamsE,(.L_x_333 - _ZN7cutlass13device_kernelINS_4gemm6kernel13GemmUniversalIN4cute5tupleIJiiiiEEENS1_10collective13CollectiveMmaINS1_34MainloopSm90TmaGmmaWarpSpecializedILi5ENS5_IJNS4_1CILi2EEESB_NSA_ILi1EEEEEENS1_35KernelTmaWarpSpecializedCooperativeEEENS5_IJNSA_ILi256EEENSA_ILi128EEESH_EEEaNS5_IJlSC_lEEEaSJ_NS4_8TiledMMAINS4_8MMA_AtomIJNS4_4SM904GMMA27MMA_64x128x32_S32S8S8_SS_TNEEEENS4_6LayoutINS5_IJSB_SC_SC_EEENS5_IJSC_NSA_ILi0EEESS_EEEEENS5_IJNS4_10UnderscoreESV_SV_EEEEENS4_23SM90_TMA_LOAD_MULTICASTENS4_14ComposedLayoutINS4_7SwizzleILi3ELi4ELi3EEENS4_18smem_ptr_flag_bitsILi8EEENSQ_INS5_IJNSA_ILi8EEESH_EEENS5_IJSH_SC_EEEEEEEvNS4_8identityESY_S18_vS19_EENS_8epilogue10collective6detail29Sm90TmaWarpSpecializedAdapterINS1C_15DefaultEpilogueIaSJ_SJ_NS1B_6thread17LinearCombinationIaLi1EiiLNS1G_9ScaleType4KindE0ELNS_15FloatRoundStyleE2EaEENS1_15EpilogueDefaultEEEEEvvEEEEvNT_6ParamsE)
        .other          _ZN7cutlass13device_kernelINS_4gemm6kernel13GemmUniversalIN4cute5tupleIJiiiiEEENS1_10collective13CollectiveMmaINS1_34MainloopSm90TmaGmmaWarpSpecializedILi5ENS5_IJNS4_1CILi2EEESB_NSA_ILi1EEEEEENS1_35KernelTmaWarpSpecializedCooperativeEEENS5_IJNSA_ILi256EEENSA_ILi128EEESH_EEEaNS5_IJlSC_lEEEaSJ_NS4_8TiledMMAINS4_8MMA_AtomIJNS4_4SM904GMMA27MMA_64x128x32_S32S8S8_SS_TNEEEENS4_6LayoutINS5_IJSB_SC_SC_EEENS5_IJSC_NSA_ILi0EEESS_EEEEENS5_IJNS4_10UnderscoreESV_SV_EEEEENS4_23SM90_TMA_LOAD_MULTICASTENS4_14ComposedLayoutINS4_7SwizzleILi3ELi4ELi3EEENS4_18smem_ptr_flag_bitsILi8EEENSQ_INS5_IJNSA_ILi8EEESH_EEENS5_IJSH_SC_EEEEEEEvNS4_8identityESY_S18_vS19_EENS_8epilogue10collective6detail29Sm90TmaWarpSpecializedAdapterINS1C_15DefaultEpilogueIaSJ_SJ_NS1B_6thread17LinearCombinationIaLi1EiiLNS1G_9ScaleType4KindE0ELNS_15FloatRoundStyleE2EaEENS1_15EpilogueDefaultEEEEEvvEEEEvNT_6ParamsE,@"STO_CUDA_ENTRY STV_DEFAULT"
_ZN7cutlass13device_kernelINS_4gemm6kernel13GemmUniversalIN4cute5tupleIJiiiiEEENS1_10collective13CollectiveMmaINS1_34MainloopSm90TmaGmmaWarpSpecializedILi5ENS5_IJNS4_1CILi2EEESB_NSA_ILi1EEEEEENS1_35KernelTmaWarpSpecializedCooperativeEEENS5_IJNSA_ILi256EEENSA_ILi128EEESH_EEEaNS5_IJlSC_lEEEaSJ_NS4_8TiledMMAINS4_8MMA_AtomIJNS4_4SM904GMMA27MMA_64x128x32_S32S8S8_SS_TNEEEENS4_6LayoutINS5_IJSB_SC_SC_EEENS5_IJSC_NSA_ILi0EEESS_EEEEENS5_IJNS4_10UnderscoreESV_SV_EEEEENS4_23SM90_TMA_LOAD_MULTICASTENS4_14ComposedLayoutINS4_7SwizzleILi3ELi4ELi3EEENS4_18smem_ptr_flag_bitsILi8EEENSQ_INS5_IJNSA_ILi8EEESH_EEENS5_IJSH_SC_EEEEEEEvNS4_8identityESY_S18_vS19_EENS_8epilogue10collective6detail29Sm90TmaWarpSpecializedAdapterINS1C_15DefaultEpilogueIaSJ_SJ_NS1B_6thread17LinearCombinationIaLi1EiiLNS1G_9ScaleType4KindE0ELNS_15FloatRoundStyleE2EaEENS1_15EpilogueDefaultEEEEEvvEEEEvNT_6ParamsE:
[----:B------:R-:W0:Y:S01]  /*0000*/  LDC R1, c[0x0][0x28] ;  /* 0x00000a00ff017b82 */ /* 0x000e220000000800 */
[----:B------:R-:W1:Y:S01]  /*0010*/  S2R R18, SR_TID.X ;  /* 0x0000000000127919 */ /* 0x000e620000002100 */
[----:B------:R-:W-:Y:S01]  /*0020*/  ELECT P0, URZ, PT ;  /* 0x00000000003f782f */ /* 0x000fe20003800000 */
[----:B------:R-:W-:Y:S01]  /*0030*/  BSSY B0, `(.L_x_0) ;  /* 0x000000f000007945 */ /* 0x000fe20003800000 */
[--C-:B-1----:R-:W-:Y:S02]  /*0040*/  SHF.R.U32.HI R0, RZ, 0x5, R18.reuse ;  /* 0x00000005ff007819 */ /* 0x102fe40000011612 */
[----:B------:R-:W-:-:S03]  /*0050*/  SHF.R.U32.HI R3, RZ, 0x7, R18 ;  /* 0x00000007ff037819 */ /* 0x000fc60000011612 */
[----:B------:R-:W1:Y:S04]  /*0060*/  SHFL.IDX PT, R2, R0, RZ, 0x1f ;  /* 0x00001fff00027589 */ /* 0x000e6800000e0000 */
[----:B------:R2:W3:Y:S01]  /*0070*/  SHFL.IDX PT, R5, R3, RZ, 0x1f ;  /* 0x00001fff03057589 */ /* 0x0004e200000e0000 */
[----:B-1----:R-:W-:-:S13]  /*0080*/  ISETP.NE.OR P0, PT, R2, RZ, !P0 ;  /* 0x000000ff0200720c */ /* 0x002fda0004705670 */
[----:B0-23--:R-:W-:Y:S05]  /*0090*/  @P0 BRA `(.L_x_1) ;  /* 0x0000000000200947 */ /* 0x00dfea0003800000 */
[----:B------:R-:W-:Y:S02]  /*00a0*/  ULDC.64 UR4, c[0x0][0x198] ;  /* 0x0000660000047ab9 */ /* 0x000fe40000000a00 */
[----:B------:R-:W-:Y:S02]  /*00b0*/  UIADD3 UR6, UP0, UR4, 0xf0, URZ ;  /* 0x000000f004067890 */ /* 0x000fe4000ff1e03f */
[----:B------:R-:W-:Y:S02]  /*00c0*/  UIADD3 UR4, UP1, UR4, 0x1f0, URZ ;  /* 0x000001f004047890 */ /* 0x000fe4000ff3e03f */
[----:B------:R-:W-:Y:S02]  /*00d0*/  UIADD3.X UR7, URZ, UR5, URZ, UP0, !UPT ;  /* 0x000000053f077290 */ /* 0x000fe400087fe43f */
[----:B------:R-:W-:-:S07]  /*00e0*/  UIADD3.X UR5, URZ, UR5, URZ, UP1, !UPT ;  /* 0x000000053f057290 */ /* 0x000fce0008ffe43f */
[----:B------:R0:W-:Y:S02]  /*00f0*/  UTMACCTL.PF [UR6] ;  /* 0x00000000060079b9 */ /* 0x0001e40008040000 */
[----:B------:R0:W-:Y:S02]  /*0100*/  UTMACCTL.PF [UR4] ;  /* 0x00000000040079b9 */ /* 0x0001e40008040000 */
[----:B0-----:R-:W-:Y:S01]  /*0110*/  NOP ;  /* 0x0000000000007918 */ /* 0x001fe20000000000 */
.L_x_1:
[----:B------:R-:W-:Y:S05]  /*0120*/  BSYNC B0 ;  /* 0x0000000000007941 */ /* 0x000fea0003800000 */
.L_x_0:
[----:B------:R-:W0:Y:S02]  /*0130*/  SHFL.IDX PT, R3, R0, RZ, 0x1f ;  /* 0x00001fff00037589 */ /* 0x000e2400000e0000 */
[----:B0-----:R-:W-:-:S13]  /*0140*/  ISETP.NE.AND P0, PT, R3, RZ, PT ;  /* 0x000000ff0300720c */ /* 0x001fda0003f05270 */
[----:B------:R-:W-:Y:S05]  /*0150*/  @P0 BRA `(.L_x_2) ;  /* 0x0000000000600947 */ /* 0x000fea0003800000 */
[----:B------:R-:W0:Y:S01]  /*0160*/  S2UR UR8, SR_CgaCtaId ;  /* 0x00000000000879c3 */ /* 0x000e220000008800 */
[----:B------:R-:W-:Y:S01]  /*0170*/  UMOV UR4, 0x400 ;  /* 0x0000040000047882 */ /* 0x000fe20000000000 */
[----:B------:R-:W-:Y:S01]  /*0180*/  UMOV UR5, 0x1 ;  /* 0x0000000100057882 */ /* 0x000fe20000000000 */
[----:B------:R-:W-:Y:S01]  /*0190*/  UMOV UR6, 0x6 ;  /* 0x0000000600067882 */ /* 0x000fe20000000000 */
[----:B------:R-:W-:Y:S01]  /*01a0*/  ELECT P0, URZ, PT ;  /* 0x00000000003f782f */ /* 0x000fe20003800000 */
[----:B------:R-:W-:-:S04]  /*01b0*/  UIADD3 UR6, -UR6, 0x100000, URZ ;  /* 0x0010000006067890 */ /* 0x000fc8000fffe13f */
[----:B------:R-:W-:Y:S02]  /*01c0*/  USHF.L.U32 UR7, UR6, 0xb, URZ ;  /* 0x0000000b06077899 */ /* 0x000fe4000800063f */
[----:B------:R-:W-:Y:S02]  /*01d0*/  USHF.L.U32 UR6, UR6, 0x1, URZ ;  /* 0x0000000106067899 */ /* 0x000fe4000800063f */
[----:B0-----:R-:W-:Y:S02]  /*01e0*/  ULEA UR8, UR8, UR4, 0x18 ;  /* 0x0000000408087291 */ /* 0x001fe4000f8ec03f */
[----:B------:R-:W-:-:S04]  /*01f0*/  UIADD3 UR4, -UR5, 0x100000, URZ ;  /* 0x0010000005047890 */ /* 0x000fc8000fffe13f */
[----:B------:R-:W-:Y:S02]  /*0200*/  USHF.L.U32 UR5, UR4, 0xb, URZ ;  /* 0x0000000b04057899 */ /* 0x000fe4000800063f */
[----:B------:R-:W-:Y:S01]  /*0210*/  USHF.L.U32 UR4, UR4, 0x1, URZ ;  /* 0x0000000104047899 */ /* 0x000fe2000800063f */
[----:B------:R-:W0:Y:S11]  /*0220*/  FENCE.VIEW.ASYNC.S ;  /* 0x00000000000073c6 */ /* 0x000e360000000000 */
[----:B0-----:R0:W1:Y:S01]  /*0230*/  SYNCS.EXCH.64 URZ, [UR8], UR4 ;  /* 0x00000004083f75b2 */ /* 0x0010620008000100 */
[----:B------:R0:W2:Y:S01]  /*0240*/  SYNCS.EXCH.64 URZ, [UR8+0x28], UR6 ;  /* 0x00002806083f75b2 */ /* 0x0000a20008000100 */
[----:B------:R0:W3:Y:S01]  /*0250*/  SYNCS.EXCH.64 URZ, [UR8+0x8], UR4 ;  /* 0x00000804083f75b2 */ /* 0x0000e20008000100 */
[----:B------:R0:W4:Y:S01]  /*0260*/  SYNCS.EXCH.64 URZ, [UR8+0x30], UR6 ;  /* 0x00003006083f75b2 */ /* 0x0001220008000100 */
[----:B------:R0:W0:Y:S01]  /*0270*/  SYNCS.EXCH.64 URZ, [UR8+0x10], UR4 ;  /* 0x00001004083f75b2 */ /* 0x0000220008000100 */
[----:B------:R0:W0:Y:S01]  /*0280*/  SYNCS.EXCH.64 URZ, [UR8+0x38], UR6 ;  /* 0x00003806083f75b2 */ /* 0x0000220008000100 */
[----:B------:R0:W0:Y:S01]  /*0290*/  SYNCS.EXCH.64 URZ, [UR8+0x18], UR4 ;  /* 0x00001804083f75b2 */ /* 0x0000220008000100 */
[----:B------:R0:W0:Y:S01]  /*02a0*/  SYNCS.EXCH.64 URZ, [UR8+0x40], UR6 ;  /* 0x00004006083f75b2 */ /* 0x0000220008000100 */
[----:B------:R0:W0:Y:S01]  /*02b0*/  SYNCS.EXCH.64 URZ, [UR8+0x20], UR4 ;  /* 0x00002004083f75b2 */ /* 0x0000220008000100 */
[----:B------:R0:W0:Y:S01]  /*02c0*/  SYNCS.EXCH.64 URZ, [UR8+0x48], UR6 ;  /* 0x00004806083f75b2 */ /* 0x0000220008000100 */
[----:B------:R-:W-:Y:S01]  /*02d0*/  NOP ;  /* 0x0000000000007918 */ /* 0x000fe20000000000 */
.L_x_2:
[----:B------:R-:W-:Y:S01]  /*02e0*/  SHF.R.S32.HI R7, RZ, 0x1f, R18 ;  /* 0x0000001fff077819 */ /* 0x000fe20000011412 */
[----:B------:R-:W5:Y:S01]  /*02f0*/  SHFL.IDX PT, R0, R0, RZ, 0x1f ;  /* 0x00001fff00007589 */ /* 0x000f6200000e0000 */
[----:B0-----:R-:W0:Y:S01]  /*0300*/  S2UR UR8, SR_CTAID.X ;  /* 0x00000000000879c3 */ /* 0x001e220000002500 */
[----:B------:R-:W-:Y:S02]  /*0310*/  ELECT P0, URZ, PT ;  /* 0x00000000003f782f */ /* 0x000fe40003800000 */
[----:B------:R-:W-:Y:S01]  /*0320*/  LEA.HI R7, R7, R18, RZ, 0x7 ;  /* 0x0000001207077211 */ /* 0x000fe200078f38ff */
[----:B------:R-:W1:Y:S01]  /*0330*/  S2R R4, SR_CTAID.Y ;  /* 0x0000000000047919 */ /* 0x000e620000002600 */
[----:B------:R-:W-:Y:S01]  /*0340*/  SHF.R.S32.HI R8, RZ, 0x1f, R3 ;  /* 0x0000001fff087819 */ /* 0x000fe20000011403 */
[----:B------:R-:W-:Y:S01]  /*0350*/  ULDC UR4, c[0x0][0x150] ;  /* 0x0000540000047ab9 */ /* 0x000fe20000000800 */
[----:B------:R-:W-:Y:S01]  /*0360*/  LOP3.LUT R7, R7, 0xffffff80, RZ, 0xc0, !PT ;  /* 0xffffff8007077812 */ /* 0x000fe200078ec0ff */
[----:B------:R-:W-:Y:S01]  /*0370*/  NOP ;  /* 0x0000000000007918 */ /* 0x000fe20000000000 */
[----:B------:R-:W-:Y:S01]  /*0380*/  LEA.HI R8, R8, R3, RZ, 0x2 ;  /* 0x0000000308087211 */ /* 0x000fe200078f10ff */
[----:B------:R-:W2:Y:S01]  /*0390*/  LDC R10, c[0x0][0x144] ;  /* 0x00005100ff0a7b82 */ /* 0x000ea20000000800 */
[----:B------:R-:W-:Y:S01]  /*03a0*/  NOP ;  /* 0x0000000000007918 */ /* 0x000fe20000000000 */
[----:B------:R-:W-:Y:S01]  /*03b0*/  IMAD.IADD R6, R18, 0x1, -R7 ;  /* 0x0000000112067824 */ /* 0x000fe200078e0a07 */
[----:B------:R-:W-:Y:S01]  /*03c0*/  LOP3.LUT R8, R8, 0x3ffffffc, RZ, 0xc0, !PT ;  /* 0x3ffffffc08087812 */ /* 0x000fe200078ec0ff */
[----:B------:R-:W-:Y:S01]  /*03d0*/  IMAD.MOV.U32 R23, RZ, RZ, 0x1 ;  /* 0x00000001ff177424 */ /* 0x000fe200078e00ff */
[----:B------:R-:W-:-:S02]  /*03e0*/  ISETP.NE.AND P3, PT, R5, RZ, PT ;  /* 0x000000ff0500720c */ /* 0x000fc40003f65270 */
[----:B------:R-:W-:Y:S01]  /*03f0*/  SHF.R.S32.HI R7, RZ, 0x1f, R6 ;  /* 0x0000001fff077819 */ /* 0x000fe20000011406 */
[----:B------:R-:W-:Y:S01]  /*0400*/  IMAD.IADD R8, R3, 0x1, -R8 ;  /* 0x0000000103087824 */ /* 0x000fe200078e0a08 */
[----:B------:R-:W3:Y:S02]  /*0410*/  LDC R13, c[0x0][0x140] ;  /* 0x00005000ff0d7b82 */ /* 0x000ee40000000800 */
[----:B------:R-:W-:Y:S02]  /*0420*/  LEA.HI R7, R7, R6, RZ, 0x3 ;  /* 0x0000000607077211 */ /* 0x000fe400078f18ff */
[----:B-----5:R-:W-:Y:S02]  /*0430*/  ISETP.NE.OR P0, PT, R0, RZ, !P0 ;  /* 0x000000ff0000720c */ /* 0x020fe40004705670 */
[--C-:B------:R-:W-:Y:S02]  /*0440*/  SHF.R.S32.HI R0, RZ, 0x3, R7.reuse ;  /* 0x00000003ff007819 */ /* 0x100fe40000011407 */
[----:B------:R-:W-:-:S02]  /*0450*/  SHF.R.S32.HI R7, RZ, 0x1f, R7 ;  /* 0x0000001fff077819 */ /* 0x000fc40000011407 */
[----:B0-----:R-:W-:Y:S02]  /*0460*/  I2FP.F32.U32 R9, UR8 ;  /* 0x0000000800097c45 */ /* 0x001fe40008201000 */
[----:B------:R-:W-:-:S03]  /*0470*/  LEA.HI R7, R7, R0, RZ, 0x2 ;  /* 0x0000000007077211 */ /* 0x000fc600078f10ff */
[----:B------:R-:W-:Y:S01]  /*0480*/  FMUL R9, R9, UR4 ;  /* 0x0000000409097c20 */ /* 0x000fe20008400000 */
[----:B------:R-:W-:Y:S01]  /*0490*/  LOP3.LUT R7, R7, 0xfffffffc, RZ, 0xc0, !PT ;  /* 0xfffffffc07077812 */ /* 0x000fe200078ec0ff */
[----:B------:R-:W-:Y:S01]  /*04a0*/  VOTEU.ALL UP0, P0 ;  /* 0x00000000003f7886 */ /* 0x000fe20000000000 */
[----:B-1----:R-:W-:Y:S01]  /*04b0*/  I2FP.F32.U32 R3, R4 ;  /* 0x0000000400037245 */ /* 0x002fe20000201000 */
[----:B------:R-:W-:Y:S01]  /*04c0*/  ULDC UR4, c[0x0][0x154] ;  /* 0x0000550000047ab9 */ /* 0x000fe20000000800 */
[----:B------:R-:W-:Y:S01]  /*04d0*/  VOTEU.ALL UP1, P0 ;  /* 0x00000000003f7886 */ /* 0x000fe20000020000 */
[----:B------:R-:W0:Y:S01]  /*04e0*/  F2I.U32.TRUNC.NTZ R9, R9 ;  /* 0x0000000900097305 */ /* 0x000e22000020f000 */
[----:B------:R-:W-:Y:S01]  /*04f0*/  IMAD.IADD R7, R0, 0x1, -R7 ;  /* 0x0000000100077824 */ /* 0x000fe200078e0a07 */
[----:B------:R-:W1:Y:S01]  /*0500*/  @!UP0 S2UR UR7, SR_CgaCtaId ;  /* 0x00000000000789c3 */ /* 0x000e620000008800 */
[----:B------:R-:W-:Y:S01]  /*0510*/  FMUL R12, R3, UR4 ;  /* 0x00000004030c7c20 */ /* 0x000fe20008400000 */
[----:B------:R-:W-:Y:S01]  /*0520*/  UMOV UR4, 0x20 ;  /* 0x0000002000047882 */ /* 0x000fe20000000000 */
[----:B------:R-:W-:Y:S01]  /*0530*/  IMAD R8, R8, 0x4, R7 ;  /* 0x0000000408087824 */ /* 0x000fe200078e0207 */
[----:B------:R-:W-:Y:S01]  /*0540*/  @!UP0 UMOV UR6, 0x400 ;  /* 0x0000040000068882 */ /* 0x000fe20000000000 */
[----:B------:R-:W-:-:S04]  /*0550*/  @!UP0 UIADD3 UR4, -UR4, 0x100000, URZ ;  /* 0x0010000004048890 */ /* 0x000fc8000fffe13f */
[----:B------:R-:W-:Y:S02]  /*0560*/  @!UP0 USHF.L.U32 UR5, UR4, 0xb, URZ ;  /* 0x0000000b04058899 */ /* 0x000fe4000800063f */
[----:B------:R-:W-:Y:S01]  /*0570*/  @!UP0 USHF.L.U32 UR4, UR4, 0x1, URZ ;  /* 0x0000000104048899 */ /* 0x000fe2000800063f */
[----:B---3--:R-:W-:Y:S01]  /*0580*/  ISETP.EQ.U32.AND P2, PT, R13, 0x1, PT ;  /* 0x000000010d00780c */ /* 0x008fe20003f42070 */
[----:B------:R-:W3:Y:S01]  /*0590*/  F2I.U32.TRUNC.NTZ R12, R12 ;  /* 0x0000000c000c7305 */ /* 0x000ee2000020f000 */
[----:B------:R-:W-:Y:S01]  /*05a0*/  LEA.HI R0, R8, R8, RZ, 0x1 ;  /* 0x0000000808007211 */ /* 0x000fe200078f08ff */
[----:B------:R-:W5:Y:S03]  /*05b0*/  LDC R7, c[0x0][0x148] ;  /* 0x00005200ff077b82 */ /* 0x000f660000000800 */
[----:B------:R-:W-:Y:S01]  /*05c0*/  LOP3.LUT R11, R0, 0xfffffffe, RZ, 0xc0, !PT ;  /* 0xfffffffe000b7812 */ /* 0x000fe200078ec0ff */
[----:B0-----:R-:W-:Y:S01]  /*05d0*/  IMAD.MOV R15, RZ, RZ, -R9 ;  /* 0x000000ffff0f7224 */ /* 0x001fe200078e0a09 */
[----:B------:R-:W-:-:S03]  /*05e0*/  SHF.R.S32.HI R9, RZ, 0x1f, R2 ;  /* 0x0000001fff097819 */ /* 0x000fc60000011402 */
[----:B--2---:R-:W-:Y:S01]  /*05f0*/  IMAD R3, R10, R15, UR8 ;  /* 0x000000080a037e24 */ /* 0x004fe2000f8e020f */
[----:B------:R-:W-:Y:S01]  /*0600*/  LEA.HI R9, R9, R2, RZ, 0x2 ;  /* 0x0000000209097211 */ /* 0x000fe200078f10ff */
[C---:B------:R-:W-:Y:S02]  /*0610*/  IMAD.IADD R0, R8.reuse, 0x1, -R11 ;  /* 0x0000000108007824 */ /* 0x040fe400078e0a0b */
[----:B------:R-:W-:Y:S01]  /*0620*/  IMAD.SHL.U32 R11, R8, 0x4, RZ ;  /* 0x00000004080b7824 */ /* 0x000fe200078e00ff */
[----:B------:R-:W-:Y:S01]  /*0630*/  LOP3.LUT R9, R9, 0xfffffffc, RZ, 0xc0, !PT ;  /* 0xfffffffc09097812 */ /* 0x000fe200078ec0ff */
[----:B---3--:R-:W-:Y:S01]  /*0640*/  IMAD.MOV R21, RZ, RZ, -R12 ;  /* 0x000000ffff157224 */ /* 0x008fe200078e0a0c */
[----:B------:R-:W-:Y:S01]  /*0650*/  ISETP.NE.AND P4, PT, R0, R3, PT ;  /* 0x000000030000720c */ /* 0x000fe20003f85270 */
[----:B-1----:R-:W-:Y:S01]  /*0660*/  @!UP0 ULEA UR6, UR7, UR6, 0x18 ;  /* 0x0000000607068291 */ /* 0x002fe2000f8ec03f */
[----:B------:R-:W-:Y:S01]  /*0670*/  LOP3.LUT R152, R8, 0xc, R11, 0x78, !PT ;  /* 0x0000000c08987812 */ /* 0x000fe200078e780b */
[----:B------:R-:W-:Y:S01]  /*0680*/  IMAD.IADD R0, R2, 0x1, -R9 ;  /* 0x0000000102007824 */ /* 0x000fe200078e0a09 */
[----:B------:R-:W-:Y:S01]  /*0690*/  VOTEU.ALL UP0, P0 ;  /* 0x00000000003f7886 */ /* 0x000fe20000000000 */
[----:B------:R-:W-:Y:S01]  /*06a0*/  LOP3.LUT P0, RZ, R6, 0x7, RZ, 0xc0, !PT ;  /* 0x0000000706ff7812 */ /* 0x000fe2000780c0ff */
[----:B------:R-:W-:-:S02]  /*06b0*/  VIADD R6, R5, 0xffffffff ;  /* 0xffffffff05067836 */ /* 0x000fc40000000000 */
[----:B------:R-:W-:Y:S01]  /*06c0*/  ISETP.NE.AND P1, PT, R0, 0x3, PT ;  /* 0x000000030000780c */ /* 0x000fe20003f25270 */
[----:B-----5:R-:W-:Y:S01]  /*06d0*/  IMAD R9, R7, R21, R4 ;  /* 0x0000001507097224 */ /* 0x020fe200078e0204 */
[----:B------:R-:W-:Y:S02]  /*06e0*/  ISETP.LT.U32.AND P0, PT, R152, 0x4, !P0 ;  /* 0x000000049800780c */ /* 0x000fe40004701070 */
[----:B------:R-:W-:Y:S01]  /*06f0*/  ISETP.EQ.OR P1, PT, R0, RZ, !P1 ;  /* 0x000000ff0000720c */ /* 0x000fe20004f22670 */
[----:B------:R-:W0:Y:S02]  /*0700*/  FENCE.VIEW.ASYNC.S ;  /* 0x00000000000073c6 */ /* 0x000e240000000000 */
[----:B0-----:R0:W1:Y:S01]  /*0710*/  @!UP0 SYNCS.EXCH.64 URZ, [UR6+0x60], UR4 ;  /* 0x00006004063f85b2 */ /* 0x0010620008000100 */
[----:B------:R-:W-:Y:S02]  /*0720*/  @P4 LEA.HI R2, R152, R152, RZ, 0x1 ;  /* 0x0000009898024211 */ /* 0x000fe400078f08ff */
[----:B------:R-:W-:-:S02]  /*0730*/  ISETP.EQ.AND P1, PT, R5, RZ, P1 ;  /* 0x000000ff0500720c */ /* 0x000fc40000f22270 */
[----:B------:R-:W-:Y:S02]  /*0740*/  @P4 SHF.R.S32.HI R2, RZ, 0x1, R2 ;  /* 0x00000001ff024819 */ /* 0x000fe40000011402 */
[----:B------:R-:W-:Y:S02]  /*0750*/  ISETP.GE.U32.AND P6, PT, R6, 0x2, PT ;  /* 0x000000020600780c */ /* 0x000fe40003fc6070 */
[----:B------:R-:W-:Y:S02]  /*0760*/  @P4 ISETP.NE.AND P5, PT, R2, R9, PT ;  /* 0x000000090200420c */ /* 0x000fe40003fa5270 */
[----:B------:R-:W-:Y:S02]  /*0770*/  SEL R2, RZ, 0x1, !P0 ;  /* 0x00000001ff027807 */ /* 0x000fe40004000000 */
[----:B------:R-:W-:Y:S02]  /*0780*/  @P4 SEL R23, RZ, 0x1, P5 ;  /* 0x00000001ff174807 */ /* 0x000fe40002800000 */
[----:B------:R-:W-:Y:S01]  /*0790*/  SEL R19, RZ, 0x1, !P1 ;  /* 0x00000001ff137807 */ /* 0x000fe20004800000 */
[----:B------:R0:W2:Y:S01]  /*07a0*/  @!UP1 SYNCS.EXCH.64 URZ, [UR6+0x68], UR4 ;  /* 0x00006804063f95b2 */ /* 0x0000a20008000100 */
[----:B------:R-:W-:Y:S01]  /*07b0*/  LOP3.LUT R23, R23, R2, RZ, 0xc0, !PT ;  /* 0x0000000217177212 */ /* 0x000fe200078ec0ff */
[----:B------:R-:W-:Y:S01]  /*07c0*/  NOP ;  /* 0x0000000000007918 */ /* 0x000fe20000000000 */
[----:B------:R-:W-:Y:S01]  /*07d0*/  SEL R19, R19, 0x2, P6 ;  /* 0x0000000213137807 */ /* 0x000fe20003000000 */
[----:B------:R-:W-:Y:S06]  /*07e0*/  @!P2 BRA `(.L_x_3) ;  /* 0x000000000008a947 */ /* 0x000fec0003800000 */
[----:B-12-4-:R-:W-:Y:S01]  /*07f0*/  UCGABAR_ARV ;  /* 0x00000000000079c7 */ /* 0x016fe20008000000 */
[----:B------:R-:W-:Y:S05]  /*0800*/  BRA `(.L_x_4) ;  /* 0x0000000000047947 */ /* 0x000fea0003800000 */
.L_x_3:
[----:B-12-4-:R-:W-:Y:S01]  /*0810*/  NOP ;  /* 0x0000000000007918 */ /* 0x016fe20000000000 */
.L_x_4:
[----:B------:R-:W1:Y:S01]  /*0820*/  LDC R2, c[0x0][0x65c] ;  /* 0x00019700ff027b82 */ /* 0x000e620000000800 */
[----:B------:R-:W-:Y:S02]  /*0830*/  IMAD.U32 R8, RZ, RZ, UR8 ;  /* 0x00000008ff087e24 */ /* 0x000fe4000f8e00ff */
[----:B------:R-:W-:Y:S01]  /*0840*/  IMAD.MOV.U32 R9, RZ, RZ, RZ ;  /* 0x000000ffff097224 */ /* 0x000fe200078e00ff */
[----:B-1----:R-:W-:-:S04]  /*0850*/  ISETP.NE.AND P1, PT, R2, 0x1, PT ;  /* 0x000000010200780c */ /* 0x002fc80003f25270 */
[----:B------:R-:W-:-:S09]  /*0860*/  P2R R5, PR, RZ, 0x2 ;  /* 0x00000002ff057803 */ /* 0x000fd20000000000 */
[----:B------:R-:W1:Y:S01]  /*0870*/  @P1 LDC R17, c[0x0][0x10] ;  /* 0x00000400ff111b82 */ /* 0x000e620000000800 */
[----:B------:R-:W-:Y:S02]  /*0880*/  @P1 IMAD.MOV.U32 R5, RZ, RZ, RZ ;  /* 0x000000ffff051224 */ /* 0x000fe400078e00ff */
[----:B------:R-:W-:-:S05]  /*0890*/  @P1 IMAD.MOV.U32 R13, RZ, RZ, RZ ;  /* 0x000000ffff0d1224 */ /* 0x000fca00078e00ff */
[----:B------:R-:W2:Y:S01]  /*08a0*/  @!P1 LDC R11, c[0x0][0xc] ;  /* 0x00000300ff0b9b82 */ /* 0x000ea20000000800 */
[----:B-1----:R-:W-:-:S04]  /*08b0*/  @P1 IMAD.WIDE.U32 R16, R17, UR8, R4 ;  /* 0x0000000811101c25 */ /* 0x002fc8000f8e0004 */
[----:B------:R-:W-:Y:S02]  /*08c0*/  @P1 IMAD.IADD R17, R17, 0x1, R13 ;  /* 0x0000000111111824 */ /* 0x000fe400078e020d */
[----:B--2---:R-:W-:-:S04]  /*08d0*/  @!P1 IMAD.WIDE.U32 R8, R4, R11, R8 ;  /* 0x0000000b04089225 */ /* 0x004fc800078e0008 */
[----:B------:R-:W-:Y:S02]  /*08e0*/  @!P1 IMAD.MOV.U32 R16, RZ, RZ, R8 ;  /* 0x000000ffff109224 */ /* 0x000fe400078e0008 */
[----:B------:R-:W-:Y:S01]  /*08f0*/  @!P1 IMAD.MOV.U32 R17, RZ, RZ, R9 ;  /* 0x000000ffff119224 */ /* 0x000fe200078e0009 */
[----:B------:R-:W-:Y:S06]  /*0900*/  @!P2 BRA `(.L_x_5) ;  /* 0x00000000000ca947 */ /* 0x000fec0003800000 */
[----:B------:R-:W-:Y:S01]  /*0910*/  UCGABAR_WAIT ;  /* 0x0000000000007dc7 */ /* 0x000fe20008000000 */
[----:B------:R-:W-:Y:S01]  /*0920*/  CCTL.IVALL ;  /* 0x00000000ff00798f */ /* 0x000fe20002000000 */
[----:B------:R-:W-:Y:S05]  /*0930*/  BRA `(.L_x_6) ;  /* 0x0000000000047947 */ /* 0x000fea0003800000 */
.L_x_5:
[----:B------:R-:W-:Y:S06]  /*0940*/  BAR.SYNC.DEFER_BLOCKING 0x0 ;  /* 0x0000000000007b1d */ /* 0x000fec0000010000 */
.L_x_6:
[----:B------:R-:W-:Y:S05]  /*0950*/  @!P3 BRA `(.L_x_7) ;  /* 0x00000084000cb947 */ /* 0x000fea0003800000 */
[----:B------:R-:W-:-:S13]  /*0960*/  ISETP.GT.U32.AND P0, PT, R6, 0x1, PT ;  /* 0x000000010600780c */ /* 0x000fda0003f04070 */
[----:B0-----:R-:W-:Y:S05]  /*0970*/  @P0 EXIT ;  /* 0x000000000000094d */ /* 0x001fea0003800000 */
[----:B------:R-:W-:Y:S01]  /*0980*/  ULDC.64 UR4, c[0x0][0x650] ;  /* 0x0001940000047ab9 */ /* 0x000fe20000000a00 */
[----:B------:R-:W-:Y:S01]  /*0990*/  PRMT R0, RZ, 0x7610, R0 ;  /* 0x00007610ff007816 */ /* 0x000fe20000000000 */
[----:B------:R-:W-:Y:S01]  /*09a0*/  IMAD.MOV.U32 R154, RZ, RZ, -0x1 ;  /* 0xffffffffff9a7424 */ /* 0x000fe200078e00ff */
[----:B------:R-:W-:Y:S01]  /*09b0*/  ISETP.GE.U32.AND P0, PT, R16, UR4, PT ;  /* 0x0000000410007c0c */ /* 0x000fe2000bf06070 */
[----:B------:R-:W-:Y:S02]  /*09c0*/  IMAD.MOV.U32 R153, RZ, RZ, -0x1 ;  /* 0xffffffffff997424 */ /* 0x000fe400078e00ff */
[----:B------:R-:W-:Y:S01]  /*09d0*/  IMAD.MOV.U32 R22, RZ, RZ, -0x1 ;  /* 0xffffffffff167424 */ /* 0x000fe200078e00ff */
[----:B------:R-:W-:-:S13]  /*09e0*/  ISETP.GE.U32.AND.EX P0, PT, R17, UR5, PT, P0 ;  /* 0x0000000511007c0c */ /* 0x000fda000bf06100 */
[----:B------:R-:W-:Y:S05]  /*09f0*/  @P0 BRA `(.L_x_8) ;  /* 0x00000004002c0947 */ /* 0x000fea0003800000 */
[----:B------:R-:W0:Y:S01]  /*0a00*/  LDC.64 R24, c[0x0][0x628] ;  /* 0x00018a00ff187b82 */ /* 0x000e220000000a00 */
[----:B------:R-:W-:Y:S02]  /*0a10*/  IMAD.MOV.U32 R8, RZ, RZ, R16 ;  /* 0x000000ffff087224 */ /* 0x000fe400078e0010 */
[----:B------:R-:W-:-:S05]  /*0a20*/  IMAD.MOV.U32 R9, RZ, RZ, R17 ;  /* 0x000000ffff097224 */ /* 0x000fca00078e0011 */
[----:B------:R-:W1:Y:S08]  /*0a30*/  LDC R0, c[0x0][0x630] ;  /* 0x00018c00ff007b82 */ /* 0x000e700000000800 */
[----:B------:R-:W2:Y:S01]  /*0a40*/  LDC.64 R26, c[0x0][0x620] ;  /* 0x00018800ff1a7b82 */ /* 0x000ea20000000a00 */
[----:B0-----:R-:W-:-:S04]  /*0a50*/  ISETP.NE.U32.AND P0, PT, R24, RZ, PT ;  /* 0x000000ff1800720c */ /* 0x001fc80003f05070 */
[----:B------:R-:W-:-:S13]  /*0a60*/  ISETP.NE.AND.EX P0, PT, R25, RZ, PT, P0 ;  /* 0x000000ff1900720c */ /* 0x000fda0003f05300 */
[----:B-12---:R-:W-:Y:S05]  /*0a70*/  @!P0 BRA `(.L_x_9) ;  /* 0x0000000000288947 */ /* 0x006fea0003800000 */
[----:B------:R-:W0:Y:S02]  /*0a80*/  LDC R13, c[0x0][0x634] ;  /* 0x00018d00ff0d7b82 */ /* 0x000e240000000800 */
[----:B0-----:R-:W-:-:S05]  /*0a90*/  IADD3 R13, P0, R16, R13, RZ ;  /* 0x0000000d100d7210 */ /* 0x001fca0007f1e0ff */
[----:B------:R-:W-:-:S04]  /*0aa0*/  IMAD.X R15, RZ, RZ, R17, P0 ;  /* 0x000000ffff0f7224 */ /* 0x000fc800000e0611 */
[----:B------:R-:W-:-:S04]  /*0ab0*/  IMAD.WIDE.U32 R8, R15, R24, RZ ;  /* 0x000000180f087225 */ /* 0x000fc800078e00ff */
[----:B------:R-:W-:-:S04]  /*0ac0*/  IMAD.WIDE.U32 R10, P0, R13, R25, R8 ;  /* 0x000000190d0a7225 */ /* 0x000fc80007800008 */
[----:B------:R-:W-:-:S04]  /*0ad0*/  IMAD.WIDE.U32 R8, R13, R24, RZ ;  /* 0x000000180d087225 */ /* 0x000fc800078e00ff */
[----:B------:R-:W-:Y:S01]  /*0ae0*/  IMAD.X R13, RZ, RZ, RZ, P0 ;  /* 0x000000ffff0d7224 */ /* 0x000fe200000e06ff */
[----:B------:R-:W-:Y:S01]  /*0af0*/  IADD3 RZ, P0, R9, R10, RZ ;  /* 0x0000000a09ff7210 */ /* 0x000fe20007f1e0ff */
[----:B------:R-:W-:-:S04]  /*0b00*/  IMAD.MOV.U32 R12, RZ, RZ, R11 ;  /* 0x000000ffff0c7224 */ /* 0x000fc800078e000b */
[----:B------:R-:W-:-:S08]  /*0b10*/  IMAD.WIDE.U32.X R8, R15, R25, R12, P0 ;  /* 0x000000190f087225 */ /* 0x000fd000000e040c */
.L_x_9:
[----:B------:R-:W0:Y:S01]  /*0b20*/  LDC.64 R24, c[0x0][0x640] ;  /* 0x00019000ff187b82 */ /* 0x000e220000000a00 */
[-CC-:B------:R-:W-:Y:S01]  /*0b30*/  SHF.R.U64 R28, R8, R0.reuse, R9.reuse ;  /* 0x00000000081c7219 */ /* 0x180fe20000001209 */
[----:B------:R-:W-:Y:S01]  /*0b40*/  IMAD R30, R7, R21, R4 ;  /* 0x00000015071e7224 */ /* 0x000fe200078e0204 */
[----:B------:R-:W-:Y:S01]  /*0b50*/  SHF.R.U32.HI R0, RZ, R0, R9 ;  /* 0x00000000ff007219 */ /* 0x000fe20000011609 */
[----:B------:R-:W-:Y:S01]  /*0b60*/  IMAD.MOV.U32 R21, RZ, RZ, 0x1 ;  /* 0x00000001ff157424 */ /* 0x000fe200078e00ff */
[----:B------:R-:W-:-:S03]  /*0b70*/  IADD3 R5, P0, RZ, -R28, RZ ;  /* 0x8000001cff057210 */ /* 0x000fc60007f1e0ff */
[----:B------:R-:W1:Y:S02]  /*0b80*/  LDC R6, c[0x0][0x618] ;  /* 0x00018600ff067b82 */ /* 0x000e640000000800 */
[----:B------:R-:W-:-:S04]  /*0b90*/  IMAD.X R9, RZ, RZ, ~R0, P0 ;  /* 0x000000ffff097224 */ /* 0x000fc800000e0e00 */
[-C--:B------:R-:W-:Y:S02]  /*0ba0*/  IMAD R0, R9, R26.reuse, RZ ;  /* 0x0000001a09007224 */ /* 0x080fe400078e02ff */
[----:B------:R-:W2:Y:S01]  /*0bb0*/  LDC R11, c[0x0][0x608] ;  /* 0x00018200ff0b7b82 */ /* 0x000ea20000000800 */
[----:B------:R-:W-:-:S04]  /*0bc0*/  IMAD.WIDE.U32 R8, R5, R26, R16 ;  /* 0x0000001a05087225 */ /* 0x000fc800078e0010 */
[----:B------:R-:W-:-:S03]  /*0bd0*/  IMAD R5, R5, R27, R0 ;  /* 0x0000001b05057224 */ /* 0x000fc600078e0200 */
[----:B------:R-:W3:Y:S01]  /*0be0*/  LDC R12, c[0x0][0x658] ;  /* 0x00019600ff0c7b82 */ /* 0x000ee20000000800 */
[----:B0-----:R-:W-:Y:S01]  /*0bf0*/  ISETP.NE.U32.AND P0, PT, R24, RZ, PT ;  /* 0x000000ff1800720c */ /* 0x001fe20003f05070 */
[----:B------:R-:W-:Y:S02]  /*0c00*/  IMAD.IADD R5, R9, 0x1, R5 ;  /* 0x0000000109057824 */ /* 0x000fe400078e0205 */
[----:B------:R-:W-:Y:S01]  /*0c10*/  IMAD.MOV.U32 R9, RZ, RZ, -0x1 ;  /* 0xffffffffff097424 */ /* 0x000fe200078e00ff */
[----:B------:R-:W-:-:S03]  /*0c20*/  ISETP.NE.AND.EX P0, PT, R25, RZ, PT, P0 ;  /* 0x000000ff1900720c */ /* 0x000fc60003f05300 */
[----:B------:R-:W0:Y:S01]  /*0c30*/  LDC R15, c[0x0][0x600] ;  /* 0x00018000ff0f7b82 */ /* 0x000e220000000800 */
[-CC-:B-1----:R-:W-:Y:S02]  /*0c40*/  SHF.R.U64 R13, R8, R6.reuse, R5.reuse ;  /* 0x00000006080d7219 */ /* 0x182fe40000001205 */
[----:B------:R-:W-:-:S05]  /*0c50*/  SHF.R.U32.HI R0, RZ, R6, R5 ;  /* 0x00000006ff007219 */ /* 0x000fca0000011605 */
[----:B------:R-:W1:Y:S01]  /*0c60*/  LDC R14, c[0x0][0x648] ;  /* 0x00019200ff0e7b82 */ /* 0x000e620000000800 */
[-CC-:B--2---:R-:W-:Y:S02]  /*0c70*/  SHF.R.U64 R27, R13, R11.reuse, R0.reuse ;  /* 0x0000000b0d1b7219 */ /* 0x184fe40000001200 */
[----:B------:R-:W-:-:S05]  /*0c80*/  SHF.R.U32.HI R5, RZ, R11, R0 ;  /* 0x0000000bff057219 */ /* 0x000fca0000011600 */
[----:B------:R-:W2:Y:S01]  /*0c90*/  LDC R20, c[0x0][0x638] ;  /* 0x00018e00ff147b82 */ /* 0x000ea20000000800 */
[-CC-:B---3--:R-:W-:Y:S02]  /*0ca0*/  SHF.R.U64 R26, R27, R12.reuse, R5.reuse ;  /* 0x0000000c1b1a7219 */ /* 0x188fe40000001205 */
[-C--:B------:R-:W-:Y:S02]  /*0cb0*/  SHF.L.U32 R0, R9, R12.reuse, RZ ;  /* 0x0000000c09007219 */ /* 0x080fe400000006ff */
[----:B------:R-:W-:Y:S01]  /*0cc0*/  SHF.R.U32.HI R5, RZ, R12, R5 ;  /* 0x0000000cff057219 */ /* 0x000fe20000011605 */
[----:B------:R-:W-:Y:S01]  /*0cd0*/  IMAD.MOV.U32 R4, RZ, RZ, R26 ;  /* 0x000000ffff047224 */ /* 0x000fe200078e001a */
[----:B------:R-:W-:Y:S01]  /*0ce0*/  LOP3.LUT R10, RZ, R0, RZ, 0x33, !PT ;  /* 0x00000000ff0a7212 */ /* 0x000fe200078e33ff */
[----:B------:R-:W3:Y:S01]  /*0cf0*/  LDC R22, c[0x0][0x610] ;  /* 0x00018400ff167b82 */ /* 0x000ee20000000800 */
[----:B------:R-:W-:Y:S05]  /*0d00*/  @!P0 BRA `(.L_x_10) ;  /* 0x0000000000288947 */ /* 0x000fea0003800000 */
[----:B------:R-:W4:Y:S02]  /*0d10*/  LDC R9, c[0x0][0x64c] ;  /* 0x00019300ff097b82 */ /* 0x000f240000000800 */
[----:B----4-:R-:W-:-:S05]  /*0d20*/  IADD3 R9, P0, R26, R9, RZ ;  /* 0x000000091a097210 */ /* 0x010fca0007f1e0ff */
        /* <DEDUP_REMOVED lines=8> */
.L_x_10:
[----:B-1----:R-:W-:Y:S01]  /*0db0*/  SHF.R.U64 R4, R4, R14, R5 ;  /* 0x0000000e04047219 */ /* 0x002fe20000001205 */
[----:B0-----:R-:W-:Y:S01]  /*0dc0*/  VIADD R6, R15, 0xffffffff ;  /* 0xffffffff0f067836 */ /* 0x001fe20000000000 */
[----:B------:R-:W-:Y:S02]  /*0dd0*/  SHF.L.U32 R0, R21, R12, RZ ;  /* 0x0000000c15007219 */ /* 0x000fe400000006ff */
[----:B------:R-:W-:Y:S01]  /*0de0*/  LOP3.LUT R5, R27, R10, RZ, 0xc0, !PT ;  /* 0x0000000a1b057212 */ /* 0x000fe200078ec0ff */
[----:B------:R-:W-:Y:S01]  /*0df0*/  IMAD.MOV R7, RZ, RZ, -R4 ;  /* 0x000000ffff077224 */ /* 0x000fe200078e0a04 */
[----:B------:R-:W-:Y:S02]  /*0e00*/  SEL R3, R3, R30, !P1 ;  /* 0x0000001e03037207 */ /* 0x000fe40004800000 */
[----:B------:R-:W-:Y:S01]  /*0e10*/  LOP3.LUT R6, R13, R6, RZ, 0xc0, !PT ;  /* 0x000000060d067212 */ /* 0x000fe200078ec0ff */
[----:B------:R-:W-:Y:S02]  /*0e20*/  IMAD R4, R0, R4, R5 ;  /* 0x0000000400047224 */ /* 0x000fe400078e0205 */
[----:B--2---:R-:W-:-:S02]  /*0e30*/  IMAD R0, R7, R20, R26 ;  /* 0x0000001407007224 */ /* 0x004fc400078e021a */
[----:B---3--:R-:W-:Y:S02]  /*0e40*/  IMAD R3, R4, R22, R3 ;  /* 0x0000001604037224 */ /* 0x008fe400078e0203 */
[----:B------:R-:W-:Y:S02]  /*0e50*/  IMAD R154, R0, R15, R6 ;  /* 0x0000000f009a7224 */ /* 0x000fe400078e0206 */
[----:B------:R-:W-:Y:S02]  /*0e60*/  IMAD.MOV.U32 R4, RZ, RZ, 0x1 ;  /* 0x00000001ff047424 */ /* 0x000fe400078e00ff */
[----:B------:R-:W-:Y:S01]  /*0e70*/  IMAD.MOV.U32 R22, RZ, RZ, R28 ;  /* 0x000000ffff167224 */ /* 0x000fe200078e001c */
[----:B------:R-:W-:Y:S02]  /*0e80*/  SEL R153, R154, R3, !P1 ;  /* 0x000000039a997207 */ /* 0x000fe40004800000 */
[----:B------:R-:W-:Y:S02]  /*0e90*/  PRMT R0, R4, 0x7610, R0 ;  /* 0x0000761004007816 */ /* 0x000fe40000000000 */
[----:B------:R-:W-:-:S07]  /*0ea0*/  SEL R154, R3, R154, !P1 ;  /* 0x0000009a039a7207 */ /* 0x000fce0004800000 */
.L_x_8:
[----:B------:R-:W-:-:S08]  /*0eb0*/  NOP ;  /* 0x0000000000007918 */ /* 0x000fd00000000000 */
[----:B------:R-:W0:Y:S02]  /*0ec0*/  USETMAXREG.TRY_ALLOC.CTAPOOL UP0, 0xe8 ;  /* 0x000000e8000079c8 */ /* 0x000e240008000600 */
[----:B0-----:R-:W-:-:S13]  /*0ed0*/  PLOP3.LUT P0, PT, PT, PT, UP0, 0x80, 0x0 ;  /* 0x000000000000781c */ /* 0x001fda0003f0f008 */
[----:B------:R-:W-:Y:S05]  /*0ee0*/  @!P0 BRA `(.L_x_8) ;  /* 0xfffffffc00f08947 */ /* 0x000fea000383ffff */
[----:B------:R-:W-:Y:S01]  /*0ef0*/  ULDC.64 UR4, c[0x0][0x598] ;  /* 0x0001660000047ab9 */ /* 0x000fe20000000a00 */
[----:B------:R-:W-:Y:S01]  /*0f00*/  ULDC.64 UR36, c[0x0][0x208] ;  /* 0x0000820000247ab9 */ /* 0x000fe20000000a00 */
[----:B------:R-:W-:-:S04]  /*0f10*/  ISETP.NE.U32.AND P0, PT, RZ, UR4, PT ;  /* 0x00000004ff007c0c */ /* 0x000fc8000bf05070 */
[----:B------:R-:W-:-:S13]  /*0f20*/  ISETP.NE.AND.EX P0, PT, RZ, UR5, PT, P0 ;  /* 0x00000005ff007c0c */ /* 0x000fda000bf05300 */
[----:B------:R-:W-:Y:S05]  /*0f30*/  @!P0 BRA `(.L_x_11) ;  /* 0x00000000001c8947 */ /* 0x000fea0003800000 */
[----:B------:R-:W0:Y:S02]  /*0f40*/  LDC.64 R4, c[0x0][0x598] ;  /* 0x00016600ff047b82 */ /* 0x000e240000000a00 */
[----:B0-----:R-:W2:Y:S02]  /*0f50*/  LDG.E.64 R4, desc[UR36][R4.64] ;  /* 0x0000002404047981 */ /* 0x001ea4000c1e1b00 */
[----:B--2---:R-:W-:-:S04]  /*0f60*/  ISETP.NE.U32.AND P0, PT, R4, RZ, PT ;  /* 0x000000ff0400720c */ /* 0x004fc80003f05070 */
[----:B------:R-:W-:-:S13]  /*0f70*/  ISETP.NE.AND.EX P0, PT, R5, RZ, PT, P0 ;  /* 0x000000ff0500720c */ /* 0x000fda0003f05300 */
[----:B------:R-:W-:Y:S05]  /*0f80*/  @!P0 BRA `(.L_x_11) ;  /* 0x0000000000088947 */ /* 0x000fea0003800000 */
[----:B------:R0:W5:Y:S01]  /*0f90*/  LD.E R155, desc[UR36][R4.64] ;  /* 0x00000024049b7980 */ /* 0x000162000c101900 */
[----:B------:R-:W-:Y:S05]  /*0fa0*/  BRA `(.L_x_12) ;  /* 0x0000000000247947 */ /* 0x000fea0003800000 */
.L_x_11:
[----:B------:R-:W-:Y:S02]  /*0fb0*/  ULDC.64 UR4, c[0x0][0x588] ;  /* 0x0001620000047ab9 */ /* 0x000fe40000000a00 */
[----:B------:R-:W-:-:S04]  /*0fc0*/  ISETP.NE.U32.AND P0, PT, RZ, UR4, PT ;  /* 0x00000004ff007c0c */ /* 0x000fc8000bf05070 */
[----:B------:R-:W-:-:S13]  /*0fd0*/  ISETP.NE.AND.EX P0, PT, RZ, UR5, PT, P0 ;  /* 0x00000005ff007c0c */ /* 0x000fda000bf05300 */
[----:B------:R-:W-:Y:S05]  /*0fe0*/  @!P0 BRA `(.L_x_13) ;  /* 0x00000000000c8947 */ /* 0x000fea0003800000 */
[----:B------:R-:W0:Y:S02]  /*0ff0*/  LDC.64 R4, c[0x0][0x588] ;  /* 0x00016200ff047b82 */ /* 0x000e240000000a00 */
[----:B0-----:R1:W5:Y:S01]  /*1000*/  LDG.E R155, desc[UR36][R4.64] ;  /* 0x00000024049b7981 */ /* 0x001362000c1e1900 */
[----:B------:R-:W-:Y:S05]  /*1010*/  BRA `(.L_x_12) ;  /* 0x0000000000087947 */ /* 0x000fea0003800000 */
.L_x_13:
[----:B------:R-:W-:Y:S02]  /*1020*/  ULDC UR4, c[0x0][0x580] ;  /* 0x0001600000047ab9 */ /* 0x000fe40000000800 */
[----:B------:R-:W-:-:S07]  /*1030*/  IMAD.U32 R155, RZ, RZ, UR4 ;  /* 0x00000004ff9b7e24 */ /* 0x000fce000f8e00ff */
.L_x_12:
[----:B------:R-:W-:Y:S02]  /*1040*/  ULDC.64 UR4, c[0x0][0x5a0] ;  /* 0x0001680000047ab9 */ /* 0x000fe40000000a00 */
[----:B------:R-:W-:-:S04]  /*1050*/  ISETP.NE.U32.AND P0, PT, RZ, UR4, PT ;  /* 0x00000004ff007c0c */ /* 0x000fc8000bf05070 */
[----:B------:R-:W-:-:S13]  /*1060*/  ISETP.NE.AND.EX P0, PT, RZ, UR5, PT, P0 ;  /* 0x00000005ff007c0c */ /* 0x000fda000bf05300 */
[----:B------:R-:W-:Y:S05]  /*1070*/  @!P0 BRA `(.L_x_14) ;  /* 0x00000000001c8947 */ /* 0x000fea0003800000 */
[----:B01----:R-:W0:Y:S02]  /*1080*/  LDC.64 R4, c[0x0][0x5a0] ;  /* 0x00016800ff047b82 */ /* 0x003e240000000a00 */
[----:B0-----:R-:W2:Y:S02]  /*1090*/  LDG.E.64 R4, desc[UR36][R4.64] ;  /* 0x0000002404047981 */ /* 0x001ea4000c1e1b00 */
[----:B--2---:R-:W-:-:S04]  /*10a0*/  ISETP.NE.U32.AND P0, PT, R4, RZ, PT ;  /* 0x000000ff0400720c */ /* 0x004fc80003f05070 */
[----:B------:R-:W-:-:S13]  /*10b0*/  ISETP.NE.AND.EX P0, PT, R5, RZ, PT, P0 ;  /* 0x000000ff0500720c */ /* 0x000fda0003f05300 */
[----:B------:R-:W-:Y:S05]  /*10c0*/  @!P0 BRA `(.L_x_14) ;  /* 0x0000000000088947 */ /* 0x000fea0003800000 */
[----:B------:R0:W5:Y:S01]  /*10d0*/  LD.E R156, desc[UR36][R4.64] ;  /* 0x00000024049c7980 */ /* 0x000162000c101900 */
[----:B------:R-:W-:Y:S05]  /*10e0*/  BRA `(.L_x_15) ;  /* 0x0000000000247947 */ /* 0x000fea0003800000 */
.L_x_14:
[----:B------:R-:W-:Y:S02]  /*10f0*/  ULDC.64 UR4, c[0x0][0x590] ;  /* 0x0001640000047ab9 */ /* 0x000fe40000000a00 */
[----:B------:R-:W-:-:S04]  /*1100*/  ISETP.NE.U32.AND P0, PT, RZ, UR4, PT ;  /* 0x00000004ff007c0c */ /* 0x000fc8000bf05070 */
[----:B------:R-:W-:-:S13]  /*1110*/  ISETP.NE.AND.EX P0, PT, RZ, UR5, PT, P0 ;  /* 0x00000005ff007c0c */ /* 0x000fda000bf05300 */
[----:B------:R-:W-:Y:S05]  /*1120*/  @!P0 BRA `(.L_x_16) ;  /* 0x00000000000c8947 */ /* 0x000fea0003800000 */
[----:B------:R-:W2:Y:S02]  /*1130*/  LDC.64 R156, c[0x0][0x590] ;  /* 0x00016400ff9c7b82 */ /* 0x000ea40000000a00 */
[----:B--2---:R2:W5:Y:S01]  /*1140*/  LDG.E R156, desc[UR36][R156.64] ;  /* 0x000000249c9c7981 */ /* 0x004562000c1e1900 */
[----:B------:R-:W-:Y:S05]  /*1150*/  BRA `(.L_x_15) ;  /* 0x0000000000087947 */ /* 0x000fea0003800000 */
.L_x_16:
[----:B------:R-:W-:Y:S02]  /*1160*/  ULDC UR4, c[0x0][0x584] ;  /* 0x0001610000047ab9 */ /* 0x000fe40000000800 */
[----:B------:R-:W-:-:S07]  /*1170*/  IMAD.U32 R156, RZ, RZ, UR4 ;  /* 0x00000004ff9c7e24 */ /* 0x000fce000f8e00ff */
.L_x_15:
[----:B------:R-:W-:-:S13]  /*1180*/  LOP3.LUT P0, RZ, R0, 0xff, RZ, 0xc0, !PT ;  /* 0x000000ff00ff7812 */ /* 0x000fda000780c0ff */
[----:B------:R-:W-:Y:S05]  /*1190*/  @!P0 EXIT ;  /* 0x000000000000894d */ /* 0x000fea0003800000 */
[----:B------:R-:W-:Y:S01]  /*11a0*/  ULDC UR4, c[0x0][0x28c] ;  /* 0x0000a30000047ab9 */ /* 0x000fe20000000800 */
[----:B------:R-:W-:Y:S01]  /*11b0*/  UMOV UR38, URZ ;  /* 0x0000003f00267c82 */ /* 0x000fe20008000000 */
[----:B------:R-:W-:Y:S01]  /*11c0*/  UIADD3 UR4, UR4, 0x7f, URZ ;  /* 0x0000007f04047890 */ /* 0x000fe2000fffe03f */
[----:B------:R-:W-:-:S03]  /*11d0*/  UMOV UR39, URZ ;  /* 0x0000003f00277c82 */ /* 0x000fc60008000000 */
[----:B------:R-:W-:-:S04]  /*11e0*/  USHF.R.S32.HI UR5, URZ, 0x1f, UR4 ;  /* 0x0000001f3f057899 */ /* 0x000fc80008011404 */
[----:B------:R-:W-:-:S04]  /*11f0*/  ULEA.HI UR5, UR5, UR4, URZ, 0x7 ;  /* 0x0000000405057291 */ /* 0x000fc8000f8f383f */
[----:B------:R-:W-:-:S12]  /*1200*/  USHF.R.S32.HI UR40, URZ, 0x7, UR5 ;  /* 0x000000073f287899 */ /* 0x000fd80008011405 */
.L_x_296:
[----:B------:R-:W-:Y:S01]  /*1210*/  LOP3.LUT R0, R18, 0x80, RZ, 0xc0, !PT ;  /* 0x0000008012007812 */ /* 0x000fe200078ec0ff */
[----:B------:R-:W3:Y:S01]  /*1220*/  S2UR UR7, SR_CgaCtaId ;  /* 0x00000000000779c3 */ /* 0x000ee20000008800 */
[----:B------:R-:W-:Y:S02]  /*1230*/  UMOV UR6, 0x400 ;  /* 0x0000040000067882 */ /* 0x000fe40000000000 */
[----:B------:R-:W-:-:S06]  /*1240*/  SHF.R.U32.HI R0, RZ, 0x7, R0 ;  /* 0x00000007ff007819 */ /* 0x000fcc0000011600 */
[----:B----4-:R-:W4:Y:S01]  /*1250*/  SHFL.IDX PT, R0, R0, RZ, 0x1f ;  /* 0x00001fff00007589 */ /* 0x010f2200000e0000 */
[----:B---3--:R-:W-:Y:S01]  /*1260*/  ULEA UR6, UR7, UR6, 0x18 ;  /* 0x0000000607067291 */ /* 0x008fe2000f8ec03f */
[----:B----4-:R-:W-:-:S13]  /*1270*/  R2UR UR4, R0 ;  /* 0x00000000000472ca */ /* 0x010fda00000e0000 */
[----:B------:R-:W-:-:S04]  /*1280*/  ULEA.HI UR5, UR4, UR4, URZ, 0x1 ;  /* 0x0000000404057291 */ /* 0x000fc8000f8f083f */
[----:B------:R-:W-:-:S04]  /*1290*/  ULOP3.LUT UR5, UR5, 0x7fffe, URZ, 0xc0, !UPT ;  /* 0x0007fffe05057892 */ /* 0x000fc8000f8ec03f */
[----:B------:R-:W-:-:S03]  /*12a0*/  UIADD3 UR5, UR4, -UR5, URZ ;  /* 0x8000000504057290 */ /* 0x000fc6000fffe03f */
[----:B------:R-:W-:Y:S01]  /*12b0*/  ULDC UR4, c[0x0][0x28c] ;  /* 0x0000a30000047ab9 */ /* 0x000fe20000000800 */
[----:B------:R-:W-:Y:S01]  /*12c0*/  ULEA UR5, UR5, UR6, 0xd ;  /* 0x0000000605057291 */ /* 0x000fe2000f8e683f */
[----:B------:R-:W-:-:S03]  /*12d0*/  ISETP.LT.AND P0, PT, RZ, UR4, PT ;  /* 0x00000004ff007c0c */ /* 0x000fc6000bf01270 */
[----:B------:R-:W-:-:S04]  /*12e0*/  UIADD3 UR5, UR5, 0x100, URZ ;  /* 0x0000010005057890 */ /* 0x000fc8000fffe03f */
[----:B------:R-:W-:-:S04]  /*12f0*/  USHF.R.U32.HI UR5, URZ, 0x4, UR5 ;  /* 0x000000043f057899 */ /* 0x000fc80008011605 */
[----:B------:R-:W-:-:S04]  /*1300*/  ULOP3.LUT UR5, UR5, 0x3fff, URZ, 0xc0, !UPT ;  /* 0x00003fff05057892 */ /* 0x000fc8000f8ec03f */
[----:B------:R-:W-:Y:S01]  /*1310*/  ULOP3.LUT UR41, UR5, 0x10000, URZ, 0xfc, !UPT ;  /* 0x0001000005297892 */ /* 0x000fe2000f8efc3f */
[----:B01----:R-:W-:Y:S11]  /*1320*/  @P0 BRA `(.L_x_17) ;  /* 0x0000000000400947 */ /* 0x003ff60003800000 */
[----:B------:R-:W-:Y:S01]  /*1330*/  MOV R0, 0x0 ;  /* 0x0000000000007802 */ /* 0x000fe20000000f00 */
[----:B------:R-:W-:Y:S01]  /*1340*/  ULDC.64 UR4, c[0x4][0x68] ;  /* 0x01001a0000047ab9 */ /* 0x000fe20000000a00 */
[----:B------:R-:W-:Y:S01]  /*1350*/  ULDC.64 UR6, c[0x4][0x8] ;  /* 0x0100020000067ab9 */ /* 0x000fe20000000a00 */
[----:B01----:R-:W-:Y:S01]  /*1360*/  IMAD.U32 R4, RZ, RZ, UR4 ;  /* 0x00000004ff047e24 */ /* 0x003fe2000f8e00ff */
[----:B------:R0:W1:Y:S01]  /*1370*/  LDC.64 R14, c[0x4][R0] ;  /* 0x01000000000e7b82 */ /* 0x0000620000000a00 */
[----:B------:R-:W-:Y:S01]  /*1380*/  IMAD.U32 R5, RZ, RZ, UR5 ;  /* 0x00000005ff057e24 */ /* 0x000fe2000f8e00ff */
[----:B------:R-:W-:Y:S01]  /*1390*/  ULDC.64 UR4, c[0x4][0x70] ;  /* 0x01001c0000047ab9 */ /* 0x000fe20000000a00 */
[----:B------:R-:W-:Y:S02]  /*13a0*/  IMAD.U32 R10, RZ, RZ, UR6 ;  /* 0x00000006ff0a7e24 */ /* 0x000fe4000f8e00ff */
[----:B------:R-:W-:Y:S02]  /*13b0*/  IMAD.U32 R6, RZ, RZ, UR4 ;  /* 0x00000004ff067e24 */ /* 0x000fe4000f8e00ff */
[----:B------:R-:W-:-:S02]  /*13c0*/  IMAD.U32 R7, RZ, RZ, UR5 ;  /* 0x00000005ff077e24 */ /* 0x000fc4000f8e00ff */
[----:B------:R-:W-:Y:S02]  /*13d0*/  IMAD.U32 R11, RZ, RZ, UR7 ;  /* 0x00000007ff0b7e24 */ /* 0x000fe4000f8e00ff */
[----:B------:R-:W-:Y:S02]  /*13e0*/  IMAD.MOV.U32 R8, RZ, RZ, 0x1e1 ;  /* 0x000001e1ff087424 */ /* 0x000fe400078e00ff */
[----:B------:R-:W-:Y:S02]  /*13f0*/  IMAD.MOV.U32 R12, RZ, RZ, 0x1 ;  /* 0x00000001ff0c7424 */ /* 0x000fe400078e00ff */
[----:B0-----:R-:W-:-:S07]  /*1400*/  IMAD.MOV.U32 R13, RZ, RZ, RZ ;  /* 0x000000ffff0d7224 */ /* 0x001fce00078e00ff */
[----:B------:R-:W-:-:S07]  /*1410*/  LEPC R20, `(.L_x_17) ;  /* 0x000000001014794e */ /* 0x000fce0000000000 */
[----:B-12--5:R-:W-:Y:S05]  /*1420*/  CALL.ABS.NOINC R14 ;  /* 0x000000000e007343 */ /* 0x026fea0003c00000 */
.L_x_17:
[----:B------:R-:W-:-:S04]  /*1430*/  LOP3.LUT R0, R19, 0x1, RZ, 0xfc, !PT ;  /* 0x0000000113007812 */ /* 0x000fc800078efcff */
[----:B------:R-:W-:-:S13]  /*1440*/  ISETP.NE.AND P0, PT, R0, 0x3, PT ;  /* 0x000000030000780c */ /* 0x000fda0003f05270 */
[----:B------:R-:W-:Y:S05]  /*1450*/  @!P0 BRA `(.L_x_18) ;  /* 0x0000000000048947 */ /* 0x000fea0003800000 */
[----:B------:R-:W-:Y:S01]  /*1460*/  BPT.TRAP 0x1 ;  /* 0x000000040000795c */ /* 0x000fe20000300000 */
.L_x_18:
[----:B------:R-:W3:Y:S01]  /*1470*/  S2UR UR5, SR_CgaCtaId ;  /* 0x00000000000579c3 */ /* 0x000ee20000008800 */
[----:B------:R-:W-:Y:S01]  /*1480*/  UMOV UR4, 0x400 ;  /* 0x0000040000047882 */ /* 0x000fe20000000000 */
[----:B------:R-:W-:Y:S02]  /*1490*/  IMAD.U32 R0, RZ, RZ, UR38 ;  /* 0x00000026ff007e24 */ /* 0x000fe4000f8e00ff */
[----:B------:R-:W-:-:S03]  /*14a0*/  IMAD.U32 R3, RZ, RZ, UR39 ;  /* 0x00000027ff037e24 */ /* 0x000fc6000f8e00ff */
[----:B------:R-:W-:Y:S01]  /*14b0*/  SHF.L.U32 R0, R0, 0x1f, RZ ;  /* 0x0000001f00007819 */ /* 0x000fe200000006ff */
[----:B---3--:R-:W-:-:S06]  /*14c0*/  ULEA UR4, UR5, UR4, 0x18 ;  /* 0x0000000405047291 */ /* 0x008fcc000f8ec03f */
[----:B------:R-:W-:-:S04]  /*14d0*/  IMAD.U32 R6, RZ, RZ, UR4 ;  /* 0x00000004ff067e24 */ /* 0x000fc8000f8e00ff */
[----:B------:R-:W-:-:S04]  /*14e0*/  IMAD R3, R3, 0x8, R6 ;  /* 0x0000000803037824 */ /* 0x000fc800078e0206 */
[----:B------:R3:W4:Y:S01]  /*14f0*/  SYNCS.PHASECHK.TRANS64.TRYWAIT P1, [R3+URZ], R0 ;  /* 0x00000000030075a7 */ /* 0x000722000802017f */
[----:B------:R-:W-:Y:S05]  /*1500*/  @!P0 BRA `(.L_x_19) ;  /* 0x0000000000048947 */ /* 0x000fea0003800000 */
[----:B------:R-:W-:Y:S01]  /*1510*/  BPT.TRAP 0x1 ;  /* 0x000000040000795c */ /* 0x000fe20000300000 */
.L_x_19:
[----:B----4-:R-:W-:Y:S05]  /*1520*/  @P1 BRA `(.L_x_20) ;  /* 0x0000000000081947 */ /* 0x010fea0003800000 */
[----:B------:R-:W4:Y:S02]  /*1530*/  SYNCS.PHASECHK.TRANS64.TRYWAIT P1, [R3+URZ], R0 ;  /* 0x00000000030075a7 */ /* 0x000f24000802017f */
[----:B----4-:R-:W-:Y:S05]  /*1540*/  @!P1 BRA `(.L_x_21) ;  /* 0x0000008c00d49947 */ /* 0x010fea0003800000 */
.L_x_20:
[----:B------:R-:W-:-:S04]  /*1550*/  UISETP.LT.AND UP0, UPT, UR40, 0x1, UPT ;  /* 0x000000012800788c */ /* 0x000fc8000bf01270 */
[----:B------:R-:W-:-:S06]  /*1560*/  USEL UR4, UR40, 0x1, UP0 ;  /* 0x0000000128047887 */ /* 0x000fcc0008000000 */
[----:B---34-:R-:W-:Y:S01]  /*1570*/  IMAD.U32 R0, RZ, RZ, UR4 ;  /* 0x00000004ff007e24 */ /* 0x018fe2000f8e00ff */
[----:B------:R-:W-:Y:S05]  /*1580*/  WARPSYNC.ALL ;  /* 0x0000000000007948 */ /* 0x000fea0003800000 */
[----:B------:R-:W-:-:S04]  /*1590*/  IADD3 R0, -R0, UR40, RZ ;  /* 0x0000002800007c10 */ /* 0x000fc8000fffe1ff */
[----:B------:R-:W-:Y:S02]  /*15a0*/  ISETP.GE.AND P1, PT, R0, 0x1, PT ;  /* 0x000000010000780c */ /* 0x000fe40003f26270 */
[----:B------:R-:W-:Y:S01]  /*15b0*/  R2UR UR4, R6 ;  /* 0x00000000060472ca */ /* 0x000fe200000e0000 */
[----:B------:R-:W-:Y:S01]  /*15c0*/  ULEA UR5, UR39, UR41, 0xb ;  /* 0x0000002927057291 */ /* 0x000fe2000f8e583f */
[----:B------:R-:W-:Y:S01]  /*15d0*/  WARPGROUP.ARRIVE ;  /* 0x00000000000079c5 */ /* 0x000fe20000000000 */
[----:B------:R-:W-:Y:S01]  /*15e0*/  UMOV UR9, 0x40000040 ;  /* 0x4000004000097882 */ /* 0x000fe20000000000 */
[----:B------:R-:W-:-:S04]  /*15f0*/  UMOV UR11, 0x40000040 ;  /* 0x40000040000b7882 */ /* 0x000fc80000000000 */
[----:B------:R-:W-:-:S05]  /*1600*/  UMOV UR8, UR5 ;  /* 0x0000000500087c82 */ /* 0x000fca0008000000 */
[----:B------:R-:W-:-:S04]  /*1610*/  UIADD3 UR4, UR4, 0x28100, URZ ;  /* 0x0002810004047890 */ /* 0x000fc8000fffe03f */
[----:B------:R-:W-:-:S04]  /*1620*/  USHF.R.U32.HI UR4, URZ, 0x4, UR4 ;  /* 0x000000043f047899 */ /* 0x000fc80008011604 */
[----:B------:R-:W-:-:S04]  /*1630*/  ULOP3.LUT UR4, UR4, 0x3fff, URZ, 0xc0, !UPT ;  /* 0x00003fff04047892 */ /* 0x000fc8000f8ec03f */
[----:B------:R-:W-:-:S04]  /*1640*/  ULOP3.LUT UR4, UR4, 0x10000, URZ, 0xfc, !UPT ;  /* 0x0001000004047892 */ /* 0x000fc8000f8efc3f */
[----:B------:R-:W-:-:S07]  /*1650*/  ULEA UR6, UR39, UR4, 0xa ;  /* 0x0000000427067291 */ /* 0x000fce000f8e503f */
[----:B------:R-:W-:Y:S02]  /*1660*/  UMOV UR10, UR6 ;  /* 0x00000006000a7c82 */ /* 0x000fe40008000000 */
[----:B------:R-:W-:Y:S01]  /*1670*/  IGMMA.64x128x32.S8.S8 R88, gdesc[UR8], RZ, !UPT, gsb0 ;  /* 0x03600000085879f1 */ /* 0x000fe2000c0410ff */
[----:B------:R-:W-:Y:S01]  /*1680*/  UIADD3 UR8, UR5, 0x400, URZ ;  /* 0x0000040005087890 */ /* 0x000fe2000fffe03f */
[----:B------:R-:W-:Y:S01]  /*1690*/  UMOV UR9, 0x40000040 ;  /* 0x4000004000097882 */ /* 0x000fe20000000000 */
[----:B------:R-:W-:Y:S02]  /*16a0*/  WARPGROUP.DEPBAR.LE gsb0, 0x0 ;  /* 0x00008000000079c5 */ /* 0x000fe40000010000 */
[----:B------:R-:W-:-:S06]  /*16b0*/  WARPGROUP.ARRIVE ;  /* 0x00000000000079c5 */ /* 0x000fcc0000000000 */
[----:B------:R-:W-:Y:S01]  /*16c0*/  IGMMA.64x128x32.S8.S8 R24, gdesc[UR8], RZ, !UPT, gsb0 ;  /* 0x03600000081879f1 */ /* 0x000fe2000c0410ff */
[----:B------:R-:W-:Y:S02]  /*16d0*/  UIADD3 UR8, UR5, 0x2, URZ ;  /* 0x0000000205087890 */ /* 0x000fe4000fffe03f */
[----:B------:R-:W-:Y:S01]  /*16e0*/  UIADD3 UR10, UR6, 0x2, URZ ;  /* 0x00000002060a7890 */ /* 0x000fe2000fffe03f */
[----:B------:R-:W-:Y:S01]  /*16f0*/  UMOV UR9, 0x40000040 ;  /* 0x4000004000097882 */ /* 0x000fe20000000000 */
[----:B------:R-:W-:Y:S01]  /*1700*/  UMOV UR11, 0x40000040 ;  /* 0x40000040000b7882 */ /* 0x000fe20000000000 */
[----:B------:R-:W-:Y:S02]  /*1710*/  WARPGROUP.DEPBAR.LE gsb0, 0x0 ;  /* 0x00008000000079c5 */ /* 0x000fe40000010000 */
[----:B------:R-:W-:-:S06]  /*1720*/  WARPGROUP.ARRIVE ;  /* 0x00000000000079c5 */ /* 0x000fcc0000000000 */
[----:B------:R-:W-:Y:S01]  /*1730*/  IGMMA.64x128x32.S8.S8 R88, gdesc[UR8], R88, gsb0 ;  /* 0x03600000085879f1 */ /* 0x000fe20008041058 */
[----:B------:R-:W-:Y:S01]  /*1740*/  UIADD3 UR8, UR5, 0x402, URZ ;  /* 0x0000040205087890 */ /* 0x000fe2000fffe03f */
[----:B------:R-:W-:Y:S01]  /*1750*/  UMOV UR9, 0x40000040 ;  /* 0x4000004000097882 */ /* 0x000fe20000000000 */
[----:B------:R-:W-:Y:S02]  /*1760*/  WARPGROUP.DEPBAR.LE gsb0, 0x0 ;  /* 0x00008000000079c5 */ /* 0x000fe40000010000 */
[----:B------:R-:W-:-:S06]  /*1770*/  WARPGROUP.ARRIVE ;  /* 0x00000000000079c5 */ /* 0x000fcc0000000000 */
[----:B------:R-:W-:Y:S01]  /*1780*/  IGMMA.64x128x32.S8.S8 R24, gdesc[UR8], R24, gsb0 ;  /* 0x03600000081879f1 */ /* 0x000fe20008041018 */
        /* <DEDUP_REMOVED lines=23> */
[----:B------:R-:W-:Y:S03]  /*1900*/  IGMMA.64x128x32.S8.S8 R24, gdesc[UR8], R24, gsb0 ;  /* 0x03600000081879f1 */ /* 0x000fe60008041018 */
[----:B------:R-:W-:Y:S02]  /*1910*/  WARPGROUP.DEPBAR.LE gsb0, 0x0 ;  /* 0x00008000000079c5 */ /* 0x000fe40000010000 */
[----:B------:R-:W-:Y:S05]  /*1920*/  @!P1 BRA `(.L_x_22) ;  /* 0x0000000400749947 */ /* 0x000fea0003800000 */
[----:B------:R-:W-:Y:S02]  /*1930*/  UIADD3 UR5, UR39, 0x1, URZ ;  /* 0x0000000127057890 */ /* 0x000fe4000fffe03f */
[----:B------:R-:W-:Y:S02]  /*1940*/  IMAD.U32 R3, RZ, RZ, UR39 ;  /* 0x00000027ff037e24 */ /* 0x000fe4000f8e00ff */
[----:B------:R-:W-:-:S04]  /*1950*/  UISETP.NE.AND UP0, UPT, UR5, 0x5, UPT ;  /* 0x000000050500788c */ /* 0x000fc8000bf05270 */
[----:B------:R-:W-:Y:S02]  /*1960*/  USEL UR6, URZ, 0x1, UP0 ;  /* 0x000000013f067887 */ /* 0x000fe40008000000 */
[----:B------:R-:W-:Y:S02]  /*1970*/  USEL UR5, UR5, URZ, UP0 ;  /* 0x0000003f05057287 */ /* 0x000fe40008000000 */
[----:B------:R-:W-:-:S06]  /*1980*/  ULOP3.LUT UR6, UR38, UR6, URZ, 0x3c, !UPT ;  /* 0x0000000626067292 */ /* 0x000fcc000f8e3c3f */
[----:B------:R-:W-:-:S07]  /*1990*/  IMAD.U32 R7, RZ, RZ, UR6 ;  /* 0x00000006ff077e24 */ /* 0x000fce000f8e00ff */
.L_x_29:
[----:B------:R-:W-:Y:S05]  /*19a0*/  @!P0 BRA `(.L_x_23) ;  /* 0x0000000000048947 */ /* 0x000fea0003800000 */
[----:B------:R-:W-:Y:S01]  /*19b0*/  BPT.TRAP 0x1 ;  /* 0x000000040000795c */ /* 0x000fe20000300000 */
.L_x_23:
[----:B------:R-:W3:Y:S01]  /*19c0*/  S2UR UR7, SR_CgaCtaId ;  /* 0x00000000000779c3 */ /* 0x000ee20000008800 */
[----:B------:R-:W-:Y:S01]  /*19d0*/  UMOV UR6, 0x400 ;  /* 0x0000040000067882 */ /* 0x000fe20000000000 */
[----:B01----:R-:W-:Y:S01]  /*19e0*/  IMAD.U32 R5, RZ, RZ, UR5 ;  /* 0x00000005ff057e24 */ /* 0x003fe2000f8e00ff */
[----:B------:R-:W-:Y:S01]  /*19f0*/  SHF.L.U32 R4, R7, 0x1f, RZ ;  /* 0x0000001f07047819 */ /* 0x000fe200000006ff */
[----:B---3--:R-:W-:-:S06]  /*1a00*/  ULEA UR6, UR7, UR6, 0x18 ;  /* 0x0000000607067291 */ /* 0x008fcc000f8ec03f */
[----:B------:R-:W-:-:S04]  /*1a10*/  IMAD.U32 R6, RZ, RZ, UR6 ;  /* 0x00000006ff067e24 */ /* 0x000fc8000f8e00ff */
[----:B------:R-:W-:-:S04]  /*1a20*/  IMAD R5, R5, 0x8, R6 ;  /* 0x0000000805057824 */ /* 0x000fc800078e0206 */
[----:B------:R0:W1:Y:S01]  /*1a30*/  SYNCS.PHASECHK.TRANS64.TRYWAIT P1, [R5+URZ], R4 ;  /* 0x00000004050075a7 */ /* 0x000062000802017f */
[----:B------:R-:W-:Y:S05]  /*1a40*/  @!P0 BRA `(.L_x_24) ;  /* 0x0000000000048947 */ /* 0x000fea0003800000 */
[----:B------:R-:W-:Y:S01]  /*1a50*/  BPT.TRAP 0x1 ;  /* 0x000000040000795c */ /* 0x000fe20000300000 */
.L_x_24:
[----:B-1----:R-:W-:Y:S05]  /*1a60*/  @P1 BRA `(.L_x_25) ;  /* 0x0000000000081947 */ /* 0x002fea0003800000 */
[----:B------:R-:W1:Y:S02]  /*1a70*/  SYNCS.PHASECHK.TRANS64.TRYWAIT P1, [R5+URZ], R4 ;  /* 0x00000004050075a7 */ /* 0x000e64000802017f */
[----:B-1----:R-:W-:Y:S05]  /*1a80*/  @!P1 BRA `(.L_x_26) ;  /* 0x0000008800989947 */ /* 0x002fea0003800000 */
.L_x_25:
[----:B------:R-:W-:Y:S01]  /*1a90*/  ULEA UR6, UR5, UR41, 0xb ;  /* 0x0000002905067291 */ /* 0x000fe2000f8e583f */
[----:B------:R-:W-:Y:S01]  /*1aa0*/  WARPGROUP.ARRIVE ;  /* 0x00000000000079c5 */ /* 0x000fe20000000000 */
[----:B------:R-:W-:Y:S01]  /*1ab0*/  ULEA UR7, UR5, UR4, 0xa ;  /* 0x0000000405077291 */ /* 0x000fe2000f8e503f */
[----:B------:R-:W-:Y:S01]  /*1ac0*/  UMOV UR9, 0x40000040 ;  /* 0x4000004000097882 */ /* 0x000fe20000000000 */
[----:B------:R-:W-:-:S03]  /*1ad0*/  UMOV UR11, 0x40000040 ;  /* 0x40000040000b7882 */ /* 0x000fc60000000000 */
[----:B------:R-:W-:Y:S02]  /*1ae0*/  UMOV UR8, UR6 ;  /* 0x0000000600087c82 */ /* 0x000fe40008000000 */
[----:B------:R-:W-:Y:S02]  /*1af0*/  UMOV UR10, UR7 ;  /* 0x00000007000a7c82 */ /* 0x000fe40008000000 */
        /* <DEDUP_REMOVED lines=44> */
[----:B------:R-:W-:Y:S01]  /*1dc0*/  BPT.TRAP 0x1 ;  /* 0x000000040000795c */ /* 0x000fe20000300000 */
.L_x_27:
[----:B------:R-:W-:-:S13]  /*1dd0*/  ISETP.NE.AND P1, PT, R23, RZ, PT ;  /* 0x000000ff1700720c */ /* 0x000fda0003f25270 */
[----:B01----:R-:W-:-:S04]  /*1de0*/  @P1 IMAD R4, R3, 0x8, R6 ;  /* 0x0000000803041824 */ /* 0x003fc800078e0206 */
[----:B------:R-:W-:-:S05]  /*1df0*/  @P1 VIADD R5, R4, 0x28 ;  /* 0x0000002804051836 */ /* 0x000fca0000000000 */
[----:B------:R-:W-:-:S04]  /*1e00*/  @P1 PRMT R5, R152, 0x654, R5 ;  /* 0x0000065498051816 */ /* 0x000fc80000000005 */
[----:B------:R0:W-:Y:S01]  /*1e10*/  @P1 SYNCS.ARRIVE.TRANS64.RED.A1T0 RZ, [R5+URZ], RZ ;  /* 0x000000ff05ff19a7 */ /* 0x0001e2000810043f */
[----:B------:R-:W-:-:S13]  /*1e20*/  ISETP.GT.U32.AND P1, PT, R19, 0x1, PT ;  /* 0x000000011300780c */ /* 0x000fda0003f24070 */
[----:B0-----:R-:W-:Y:S05]  /*1e30*/  @P1 BRA `(.L_x_28) ;  /* 0x0000000000041947 */ /* 0x001fea0003800000 */
[----:B------:R-:W-:Y:S01]  /*1e40*/  BPT.TRAP 0x1 ;  /* 0x000000040000795c */ /* 0x000fe20000300000 */
.L_x_28:
[----:B------:R-:W-:Y:S01]  /*1e50*/  UIADD3 UR5, UR5, 0x1, URZ ;  /* 0x0000000105057890 */ /* 0x000fe2000fffe03f */
[C---:B------:R-:W-:Y:S01]  /*1e60*/  ISETP.GT.AND P2, PT, R0.reuse, 0x1, PT ;  /* 0x000000010000780c */ /* 0x040fe20003f44270 */
[----:B------:R-:W-:Y:S02]  /*1e70*/  VIADD R3, R3, 0x1 ;  /* 0x0000000103037836 */ /* 0x000fe40000000000 */
[----:B------:R-:W-:Y:S01]  /*1e80*/  UISETP.NE.AND UP0, UPT, UR5, 0x5, UPT ;  /* 0x000000050500788c */ /* 0x000fe2000bf05270 */
[----:B------:R-:W-:Y:S02]  /*1e90*/  VIADD R0, R0, 0xffffffff ;  /* 0xffffffff00007836 */ /* 0x000fe40000000000 */
[C---:B------:R-:W-:Y:S01]  /*1ea0*/  ISETP.NE.AND P1, PT, R3.reuse, 0x5, PT ;  /* 0x000000050300780c */ /* 0x040fe20003f25270 */
[----:B------:R-:W-:Y:S02]  /*1eb0*/  USEL UR6, URZ, 0x1, UP0 ;  /* 0x000000013f067887 */ /* 0x000fe40008000000 */
[----:B------:R-:W-:Y:S01]  /*1ec0*/  USEL UR5, UR5, URZ, UP0 ;  /* 0x0000003f05057287 */ /* 0x000fe20008000000 */
[----:B------:R-:W-:-:S03]  /*1ed0*/  SEL R3, R3, RZ, P1 ;  /* 0x000000ff03037207 */ /* 0x000fc60000800000 */
[----:B------:R-:W-:Y:S01]  /*1ee0*/  LOP3.LUT R7, R7, UR6, RZ, 0x3c, !PT ;  /* 0x0000000607077c12 */ /* 0x000fe2000f8e3cff */
[----:B------:R-:W-:Y:S07]  /*1ef0*/  @P2 BRA `(.L_x_29) ;  /* 0xfffffff800a82947 */ /* 0x000fee000383ffff */
.L_x_22:
[----:B------:R-:W3:Y:S02]  /*1f00*/  LDC R0, c[0x0][0x28c] ;  /* 0x0000a300ff007b82 */ /* 0x000ee40000000800 */
[----:B---3--:R-:W-:-:S13]  /*1f10*/  ISETP.GE.AND P1, PT, R0, 0x1, PT ;  /* 0x000000010000780c */ /* 0x008fda0003f26270 */
[----:B------:R-:W-:Y:S05]  /*1f20*/  @!P1 BRA `(.L_x_30) ;  /* 0x0000000000509947 */ /* 0x000fea0003800000 */
[----:B------:R-:W-:Y:S05]  /*1f30*/  @!P0 BRA `(.L_x_31) ;  /* 0x0000000000048947 */ /* 0x000fea0003800000 */
[----:B------:R-:W-:Y:S01]  /*1f40*/  BPT.TRAP 0x1 ;  /* 0x000000040000795c */ /* 0x000fe20000300000 */
.L_x_31:
[----:B------:R-:W-:Y:S01]  /*1f50*/  ISETP.NE.AND P0, PT, R23, RZ, PT ;  /* 0x000000ff1700720c */ /* 0x000fe20003f05270 */
[----:B------:R-:W-:Y:S01]  /*1f60*/  BSSY B0, `(.L_x_32) ;  /* 0x000000e000007945 */ /* 0x000fe20003800000 */
[----:B------:R-:W-:-:S11]  /*1f70*/  ISETP.GT.U32.AND P1, PT, R19, 0x1, PT ;  /* 0x000000011300780c */ /* 0x000fd60003f24070 */
[----:B------:R-:W-:Y:S05]  /*1f80*/  @!P0 BRA `(.L_x_33) ;  /* 0x00000000002c8947 */ /* 0x000fea0003800000 */
[----:B------:R-:W-:-:S04]  /*1f90*/  UISETP.LT.AND UP0, UPT, UR40, 0x1, UPT ;  /* 0x000000012800788c */ /* 0x000fc8000bf01270 */
[----:B------:R-:W-:-:S04]  /*1fa0*/  USEL UR6, UR40, 0x1, UP0 ;  /* 0x0000000128067887 */ /* 0x000fc80008000000 */
[----:B------:R-:W-:-:S04]  /*1fb0*/  UIADD3 UR6, UR39, UR40, -UR6 ;  /* 0x0000002827067290 */ /* 0x000fc8000fffe806 */
[----:B------:R-:W-:-:S04]  /*1fc0*/  UIMAD.WIDE.U32 UR4, UR6, -0x33333333, URZ ;  /* 0xcccccccd060478a5 */ /* 0x000fc8000f8e003f */
[----:B------:R-:W-:-:S04]  /*1fd0*/  USHF.R.U32.HI UR4, URZ, 0x2, UR5 ;  /* 0x000000023f047899 */ /* 0x000fc80008011605 */
[----:B------:R-:W-:-:S06]  /*1fe0*/  UIMAD UR6, UR4, -0x5, UR6 ;  /* 0xfffffffb040678a4 */ /* 0x000fcc000f8e0206 */
[----:B------:R-:W-:-:S04]  /*1ff0*/  IMAD.U32 R3, RZ, RZ, UR6 ;  /* 0x00000006ff037e24 */ /* 0x000fc8000f8e00ff */
[----:B------:R-:W-:-:S04]  /*2000*/  IMAD R0, R3, 0x8, R6 ;  /* 0x0000000803007824 */ /* 0x000fc800078e0206 */
[----:B------:R-:W-:-:S05]  /*2010*/  VIADD R3, R0, 0x28 ;  /* 0x0000002800037836 */ /* 0x000fca0000000000 */
[----:B------:R-:W-:-:S04]  /*2020*/  PRMT R3, R152, 0x654, R3 ;  /* 0x0000065498037816 */ /* 0x000fc80000000003 */
[----:B------:R3:W-:Y:S03]  /*2030*/  SYNCS.ARRIVE.TRANS64.RED.A1T0 RZ, [R3+URZ], RZ ;  /* 0x000000ff03ff79a7 */ /* 0x0007e6000810043f */
.L_x_33:
[----:B------:R-:W-:Y:S05]  /*2040*/  BSYNC B0 ;  /* 0x0000000000007941 */ /* 0x000fea0003800000 */
.L_x_32:
[----:B------:R-:W-:Y:S05]  /*2050*/  @P1 BRA `(.L_x_30) ;  /* 0x0000000000041947 */ /* 0x000fea0003800000 */
[----:B------:R-:W-:Y:S01]  /*2060*/  BPT.TRAP 0x1 ;  /* 0x000000040000795c */ /* 0x000fe20000300000 */
.L_x_30:
[----:B------:R-:W4:Y:S01]  /*2070*/  LDC R6, c[0x0][0x288] ;  /* 0x0000a200ff067b82 */ /* 0x000f220000000800 */
[----:B------:R-:W-:Y:S01]  /*2080*/  IMAD.SHL.U32 R9, R153, 0x80, RZ ;  /* 0x0000008099097824 */ /* 0x000fe200078e00ff */
[--C-:B------:R-:W-:Y:S01]  /*2090*/  SHF.R.U32.HI R0, RZ, 0x2, R18.reuse ;  /* 0x00000002ff007819 */ /* 0x100fe20000011612 */
[----:B------:R-:W-:Y:S01]  /*20a0*/  UIADD3 UR39, UR40, UR39, URZ ;  /* 0x0000002728277290 */ /* 0x000fe2000fffe03f */
[----:B01----:R-:W-:Y:S01]  /*20b0*/  SHF.R.U32.HI R5, RZ, 0x7, R18 ;  /* 0x00000007ff057819 */ /* 0x003fe20000011612 */
[----:B------:R-:W-:Y:S01]  /*20c0*/  IMAD.SHL.U32 R11, R154, 0x100, RZ ;  /* 0x000001009a0b7824 */ /* 0x000fe200078e00ff */
[----:B------:R-:W-:Y:S01]  /*20d0*/  LOP3.LUT R4, R18, 0x60, RZ, 0xc0, !PT ;  /* 0x0000006012047812 */ /* 0x000fe200078ec0ff */
[----:B------:R-:W-:Y:S01]  /*20e0*/  UISETP.GT.U32.AND UP0, UPT, UR39, 0x4, UPT ;  /* 0x000000042700788c */ /* 0x000fe2000bf04070 */
[----:B---3--:R-:W-:Y:S01]  /*20f0*/  LOP3.LUT R3, R0, 0x7, RZ, 0xc0, !PT ;  /* 0x0000000700037812 */ /* 0x008fe200078ec0ff */
[----:B------:R-:W-:Y:S01]  /*2100*/  IMAD.SHL.U32 R14, R18, 0x2, RZ ;  /* 0x00000002120e7824 */ /* 0x000fe200078e00ff */
[----:B------:R-:W-:Y:S01]  /*2110*/  LOP3.LUT R0, R5, 0x1, RZ, 0xc0, !PT ;  /* 0x0000000105007812 */ /* 0x000fe200078ec0ff */
[----:B------:R-:W-:Y:S01]  /*2120*/  ULDC UR7, c[0x0][0x284] ;  /* 0x0000a10000077ab9 */ /* 0x000fe20000000800 */
[----:B------:R-:W-:Y:S01]  /*2130*/  SHF.R.U32.HI R8, RZ, 0x1, R4 ;  /* 0x00000001ff087819 */ /* 0x000fe20000011604 */
[----:B------:R-:W-:Y:S01]  /*2140*/  UISETP.LT.U32.AND UP0, UPT, UR40, 0x5, UP0 ;  /* 0x000000052800788c */ /* 0x000fe20008701070 */
[----:B------:R-:W-:Y:S01]  /*2150*/  SHF.R.S32.HI R162, RZ, 0x1f, R22 ;  /* 0x0000001fffa27819 */ /* 0x000fe20000011416 */
[----:B------:R-:W-:Y:S01]  /*2160*/  UISETP.GE.U32.AND UP1, UPT, UR40, 0x5, UPT ;  /* 0x000000052800788c */ /* 0x000fe2000bf26070 */
[----:B------:R-:W-:Y:S01]  /*2170*/  IMAD.SHL.U32 R10, R0, 0x40, RZ ;  /* 0x00000040000a7824 */ /* 0x000fe200078e00ff */
[----:B------:R-:W-:Y:S01]  /*2180*/  IADD3 R5, RZ, -R8, -R3 ;  /* 0x80000008ff057210 */ /* 0x000fe20007ffe803 */
[----:B------:R-:W-:Y:S01]  /*2190*/  ULDC.64 UR8, c[0x0][0x5d0] ;  /* 0x0001740000087ab9 */ /* 0x000fe20000000a00 */
[C---:B------:R-:W-:Y:S01]  /*21a0*/  LOP3.LUT R14, R9.reuse, 0x6, R14, 0xf8, !PT ;  /* 0x00000006090e7812 */ /* 0x040fe200078ef80e */
[----:B------:R-:W-:Y:S01]  /*21b0*/  UIMAD.WIDE.U32 UR4, UR39, -0x33333333, URZ ;  /* 0xcccccccd270478a5 */ /* 0x000fe2000f8e003f */
[----:B------:R-:W-:Y:S01]  /*21c0*/  LOP3.LUT R4, R18, 0x3, RZ, 0xc0, !PT ;  /* 0x0000000312047812 */ /* 0x000fe200078ec0ff */
[----:B------:R-:W-:Y:S01]  /*21d0*/  USEL UR6, URZ, 0x1, !UP0 ;  /* 0x000000013f067887 */ /* 0x000fe2000c000000 */
[----:B------:R-:W-:Y:S01]  /*21e0*/  IMAD R7, R162, UR8, RZ ;  /* 0x00000008a2077c24 */ /* 0x000fe2000f8e02ff */
[----:B----4-:R-:W-:Y:S01]  /*21f0*/  ISETP.GE.AND P0, PT, R9, R6, PT ;  /* 0x000000060900720c */ /* 0x010fe20003f06270 */
[----:B------:R-:W-:Y:S01]  /*2200*/  IMAD R0, R0, -0x40, R5 ;  /* 0xffffffc000007824 */ /* 0x000fe200078e0205 */
[----:B------:R-:W-:Y:S01]  /*2210*/  SHF.R.S32.HI R15, RZ, 0x1f, R14 ;  /* 0x0000001fff0f7819 */ /* 0x000fe2000001140e */
[----:B------:R-:W-:Y:S01]  /*2220*/  USHF.R.U32.HI UR4, URZ, 0x2, UR5 ;  /* 0x000000023f047899 */ /* 0x000fe20008011605 */
[C---:B------:R-:W-:Y:S01]  /*2230*/  ISETP.GE.OR P0, PT, R11.reuse, UR7, P0 ;  /* 0x000000070b007c0c */ /* 0x040fe20008706670 */
[----:B------:R-:W-:Y:S01]  /*2240*/  ULOP3.LUT UR38, UR38, UR6, URZ, 0x3c, !UPT ;  /* 0x0000000626267292 */ /* 0x000fe2000f8e3c3f */
[----:B------:R-:W-:Y:S01]  /*2250*/  LOP3.LUT R3, R10, 0x40, R3, 0xe2, !PT ;  /* 0x000000400a037812 */ /* 0x000fe200078ee203 */
[----:B------:R-:W-:Y:S01]  /*2260*/  IMAD R10, R4, -0x2, R6 ;  /* 0xfffffffe040a7824 */ /* 0x000fe200078e0206 */
[----:B------:R-:W-:Y:S01]  /*2270*/  UIMAD UR39, UR4, -0x5, UR39 ;  /* 0xfffffffb042778a4 */ /* 0x000fe2000f8e0227 */
[----:B------:R-:W-:Y:S01]  /*2280*/  IMAD.WIDE R4, R154, 0x100, RZ ;  /* 0x000001009a047825 */ /* 0x000fe200078e02ff */
[----:B------:R-:W-:Y:S01]  /*2290*/  @UP1 ULOP3.LUT UR38, UR38, 0x1, UR4, 0x78, !UPT ;  /* 0x0000000126261892 */ /* 0x000fe2000f8e7804 */
[----:B------:R-:W-:-:S02]  /*22a0*/  IADD3 R0, -R11, UR7, R0 ;  /* 0x000000070b007c10 */ /* 0x000fc4000fffe100 */
[----:B------:R-:W-:Y:S01]  /*22b0*/  IMAD R13, R22, UR9, R7 ;  /* 0x00000009160d7c24 */ /* 0x000fe2000f8e0207 */
[----:B------:R-:W-:Y:S01]  /*22c0*/  LOP3.LUT R153, R4, R3, R8, 0xfe, !PT ;  /* 0x0000000304997212 */ /* 0x000fe200078efe08 */
[----:B------:R-:W-:-:S04]  /*22d0*/  IMAD.WIDE.U32 R6, R22, UR8, R14 ;  /* 0x0000000816067c25 */ /* 0x000fc8000f8e000e */
[----:B------:R-:W-:Y:S02]  /*22e0*/  IMAD.IADD R7, R7, 0x1, R13 ;  /* 0x0000000107077824 */ /* 0x000fe400078e020d */
[----:B------:R-:W-:Y:S02]  /*22f0*/  IMAD.IADD R3, R10, 0x1, -R9 ;  /* 0x000000010a037824 */ /* 0x000fe400078e0a09 */
[----:B------:R-:W-:Y:S01]  /*2300*/  IMAD.MOV.U32 R154, RZ, RZ, -0x1 ;  /* 0xffffffffff9a7424 */ /* 0x000fe200078e00ff */
[----:B------:R-:W-:Y:S06]  /*2310*/  @P0 BRA `(.L_x_34) ;  /* 0x0000006000f40947 */ /* 0x000fec0003800000 */
[----:B------:R-:W0:Y:S01]  /*2320*/  LDC.64 R20, c[0x0][0x5c8] ;  /* 0x00017200ff147b82 */ /* 0x000e220000000a00 */
[----:B------:R-:W-:Y:S01]  /*2330*/  ULDC.64 UR4, c[0x0][0x5c0] ;  /* 0x0001700000047ab9 */ /* 0x000fe20000000a00 */
[----:B------:R-:W-:Y:S01]  /*2340*/  BSSY B0, `(.L_x_34) ;  /* 0x000063a000007945 */ /* 0x000fe20003800000 */
[-C--:B0-----:R-:W-:Y:S01]  /*2350*/  IMAD R8, R5, R20.reuse, RZ ;  /* 0x0000001405087224 */ /* 0x081fe200078e02ff */
[----:B------:R-:W-:Y:S01]  /*2360*/  SHF.L.U64.HI R13, R20, 0x3, R21 ;  /* 0x00000003140d7819 */ /* 0x000fe20000010215 */
[----:B------:R-:W-:-:S04]  /*2370*/  IMAD.WIDE.U32 R6, R153, R20, R6 ;  /* 0x0000001499067225 */ /* 0x000fc800078e0006 */
[----:B------:R-:W-:Y:S01]  /*2380*/  IMAD R9, R153, R21, R8 ;  /* 0x0000001599097224 */ /* 0x000fe200078e0208 */
[----:B------:R-:W-:Y:S01]  /*2390*/  IADD3 R160, P0, R6, UR4, RZ ;  /* 0x0000000406a07c10 */ /* 0x000fe2000ff1e0ff */
[C---:B------:R-:W-:Y:S02]  /*23a0*/  IMAD.SHL.U32 R11, R20.reuse, 0x8, RZ ;  /* 0x00000008140b7824 */ /* 0x040fe400078e00ff */
[----:B------:R-:W-:Y:S01]  /*23b0*/  IMAD.IADD R9, R7, 0x1, R9 ;  /* 0x0000000107097824 */ /* 0x000fe200078e0209 */
[-C--:B------:R-:W-:Y:S02]  /*23c0*/  LEA R6, P2, R20, R160.reuse, 0x7 ;  /* 0x000000a014067211 */ /* 0x080fe400078438ff */
[----:B------:R-:W-:Y:S02]  /*23d0*/  IADD3 R8, P1, R11, R160, RZ ;  /* 0x000000a00b087210 */ /* 0x000fe40007f3e0ff */
[----:B------:R-:W-:Y:S02]  /*23e0*/  IADD3.X R161, R9, UR5, RZ, P0, !PT ;  /* 0x0000000509a17c10 */ /* 0x000fe400087fe4ff */
[----:B-----5:R-:W-:-:S02]  /*23f0*/  ISETP.NE.AND P0, PT, R156, RZ, PT ;  /* 0x000000ff9c00720c */ /* 0x020fc40003f05270 */
[----:B------:R-:W-:Y:S01]  /*2400*/  LEA.HI.X R7, R20, R161, R21, 0x7, P2 ;  /* 0x000000a114077211 */ /* 0x000fe200010f3c15 */
[----:B------:R-:W-:Y:S01]  /*2410*/  IMAD.X R9, R13, 0x1, R161, P1 ;  /* 0x000000010d097824 */ /* 0x000fe200008e06a1 */
[----:B------:R-:W-:-:S05]  /*2420*/  IADD3 R10, P2, R11, R6, RZ ;  /* 0x000000060b0a7210 */ /* 0x000fca0007f5e0ff */
[----:B------:R-:W-:-:S04]  /*2430*/  IMAD.X R11, R13, 0x1, R7, P2 ;  /* 0x000000010d0b7824 */ /* 0x000fc800010e0607 */
[----:B------:R-:W-:Y:S05]  /*2440*/  @!P0 BRA `(.L_x_35) ;  /* 0x0000004800948947 */ /* 0x000fea0003800000 */
[----:B------:R-:W0:Y:S01]  /*2450*/  LDC.64 R158, c[0x0][0x5b0] ;  /* 0x00016c00ff9e7b82 */ /* 0x000e220000000a00 */
[----:B------:R-:W-:Y:S01]  /*2460*/  ULDC.64 UR4, c[0x0][0x5b8] ;  /* 0x00016e0000047ab9 */ /* 0x000fe20000000a00 */
[----:B------:R-:W-:Y:S01]  /*2470*/  ISETP.GE.AND P0, PT, R0, 0x1, PT ;  /* 0x000000010000780c */ /* 0x000fe20003f06270 */
[----:B------:R-:W-:Y:S01]  /*2480*/  IMAD R21, R162, UR4, RZ ;  /* 0x00000004a2157c24 */ /* 0x000fe2000f8e02ff */
[----:B------:R-:W-:Y:S01]  /*2490*/  BSSY B1, `(.L_x_36) ;  /* 0x0000010000017945 */ /* 0x000fe20003800000 */
[C---:B------:R-:W-:Y:S01]  /*24a0*/  IMAD.WIDE.U32 R14, R22.reuse, UR4, R14 ;  /* 0x00000004160e7c25 */ /* 0x040fe2000f8e000e */
[----:B------:R-:W-:Y:S02]  /*24b0*/  ISETP.LT.OR P3, PT, R3, 0x1, !P0 ;  /* 0x000000010300780c */ /* 0x000fe40004761670 */
[----:B------:R-:W1:Y:S01]  /*24c0*/  LDC.64 R12, c[0x0][0x5a8] ;  /* 0x00016a00ff0c7b82 */ /* 0x000e620000000a00 */
[----:B------:R-:W-:Y:S02]  /*24d0*/  IMAD R21, R22, UR5, R21 ;  /* 0x0000000516157c24 */ /* 0x000fe4000f8e0215 */
[----:B------:R-:W-:-:S02]  /*24e0*/  IMAD.MOV.U32 R20, RZ, RZ, R14 ;  /* 0x000000ffff147224 */ /* 0x000fc400078e000e */
[----:B------:R-:W-:Y:S02]  /*24f0*/  IMAD.IADD R21, R15, 0x1, R21 ;  /* 0x000000010f157824 */ /* 0x000fe400078e0215 */
[-C--:B0-----:R-:W-:Y:S01]  /*2500*/  IMAD R22, R5, R158.reuse, RZ ;  /* 0x0000009e05167224 */ /* 0x081fe200078e02ff */
[----:B------:R-:W-:Y:S01]  /*2510*/  SHF.L.U64.HI R165, R158, 0x3, R159 ;  /* 0x000000039ea57819 */ /* 0x000fe2000001029f */
[----:B------:R-:W-:-:S04]  /*2520*/  IMAD.WIDE.U32 R162, R153, R158, R20 ;  /* 0x0000009e99a27225 */ /* 0x000fc800078e0014 */
[----:B------:R-:W-:Y:S01]  /*2530*/  IMAD R171, R153, R159, R22 ;  /* 0x0000009f99ab7224 */ /* 0x000fe200078e0216 */
[----:B-1----:R-:W-:Y:S01]  /*2540*/  IADD3 R162, P1, R162, R12, RZ ;  /* 0x0000000ca2a27210 */ /* 0x002fe20007f3e0ff */
[----:B------:R-:W-:-:S03]  /*2550*/  IMAD.SHL.U32 R164, R158, 0x8, RZ ;  /* 0x000000089ea47824 */ /* 0x000fc600078e00ff */
[----:B------:R-:W-:Y:S01]  /*2560*/  IADD3.X R163, R13, R163, R171, P1, !PT ;  /* 0x000000a30da37210 */ /* 0x000fe20000ffe4ab */
[----:B------:R-:W-:Y:S08]  /*2570*/  @P3 BRA `(.L_x_37) ;  /* 0x0000000000043947 */ /* 0x000ff00003800000 */
[----:B--2---:R0:W5:Y:S02]  /*2580*/  LDG.E.U8 R157, desc[UR36][R162.64] ;  /* 0x00000024a29d7981 */ /* 0x004164000c1e1100 */
.L_x_37:
[----:B------:R-:W-:Y:S05]  /*2590*/  BSYNC B1 ;  /* 0x0000000000017941 */ /* 0x000fea0003800000 */
.L_x_36:
[----:B-----5:R-:W-:Y:S01]  /*25a0*/  LOP3.LUT R22, R157, 0xffff, RZ, 0xc0, !PT ;  /* 0x0000ffff9d167812 */ /* 0x020fe200078ec0ff */
[----:B------:R-:W-:Y:S01]  /*25b0*/  IMAD.WIDE.U32 R166, R153, R158, R164 ;  /* 0x0000009e99a67225 */ /* 0x000fe200078e00a4 */
[----:B------:R-:W-:Y:S01]  /*25c0*/  ISETP.LT.OR P4, PT, R3, 0x2, !P0 ;  /* 0x000000020300780c */ /* 0x000fe20004781670 */
[----:B------:R-:W-:Y:S01]  /*25d0*/  BSSY B1, `(.L_x_38) ;  /* 0x000000e000017945 */ /* 0x000fe20003800000 */
[----:B------:R-:W-:Y:S01]  /*25e0*/  PRMT R169, R22, 0x8880, RZ ;  /* 0x0000888016a97816 */ /* 0x000fe200000000ff */
[----:B------:R-:W-:Y:S01]  /*25f0*/  IMAD.IADD R167, R171, 0x1, R167 ;  /* 0x00000001aba77824 */ /* 0x000fe200078e02a7 */
[----:B------:R-:W-:Y:S02]  /*2600*/  IADD3 R166, P2, P5, R14, R12, R166 ;  /* 0x0000000c0ea67210 */ /* 0x000fe40007d5e0a6 */
[----:B------:R-:W-:Y:S01]  /*2610*/  ISETP.GE.AND P1, PT, R0, 0x9, PT ;  /* 0x000000090000780c */ /* 0x000fe20003f26270 */
[----:B------:R-:W-:Y:S01]  /*2620*/  IMAD R22, R169, R156, RZ ;  /* 0x0000009ca9167224 */ /* 0x000fe200078e02ff */
[----:B------:R-:W-:-:S02]  /*2630*/  IADD3.X R167, R21, R13, R167, P2, P5 ;  /* 0x0000000d15a77210 */ /* 0x000fc400017ea4a7 */
[----:B------:R-:W-:Y:S01]  /*2640*/  ISETP.LT.OR P2, PT, R3, 0x1, !P1 ;  /* 0x000000010300780c */ /* 0x000fe20004f41670 */
[----:B------:R-:W-:-:S05]  /*2650*/  @!P3 IMAD R169, R88, R155, R22 ;  /* 0x0000009b58a9b224 */ /* 0x000fca00078e0216 */
[----:B------:R1:W-:Y:S01]  /*2660*/  @!P3 STG.E.U8 desc[UR36][R160.64], R169 ;  /* 0x000000a9a000b986 */ /* 0x0003e2000c101124 */
[----:B------:R-:W-:Y:S06]  /*2670*/  @P4 BRA `(.L_x_39) ;  /* 0x00000000000c4947 */ /* 0x000fec0003800000 */
[----:B--2---:R-:W1:Y:S02]  /*2680*/  LDG.E.U8 R157, desc[UR36][R162.64+0x1] ;  /* 0x00000124a29d7981 */ /* 0x004e64000c1e1100 */
[----:B-1----:R-:W-:-:S05]  /*2690*/  PRMT R169, R157, 0x8880, RZ ;  /* 0x000088809da97816 */ /* 0x002fca00000000ff */
[----:B------:R-:W-:-:S07]  /*26a0*/  IMAD R22, R169, R156, RZ ;  /* 0x0000009ca9167224 */ /* 0x000fce00078e02ff */
.L_x_39:
[----:B------:R-:W-:Y:S05]  /*26b0*/  BSYNC B1 ;  /* 0x0000000000017941 */ /* 0x000fea0003800000 */
.L_x_38:
[----:B------:R-:W-:Y:S01]  /*26c0*/  @!P4 IMAD R89, R89, R155, R22 ;  /* 0x0000009b5959c224 */ /* 0x000fe200078e0216 */
[----:B------:R-:W-:Y:S04]  /*26d0*/  BSSY B1, `(.L_x_40) ;  /* 0x0000006000017945 */ /* 0x000fe80003800000 */
[----:B------:R3:W-:Y:S01]  /*26e0*/  @!P4 STG.E.U8 desc[UR36][R160.64+0x1], R89 ;  /* 0x00000159a000c986 */ /* 0x0007e2000c101124 */
[----:B------:R-:W-:Y:S05]  /*26f0*/  @P2 BRA `(.L_x_41) ;  /* 0x00000000000c2947 */ /* 0x000fea0003800000 */
[----:B--2---:R-:W3:Y:S02]  /*2700*/  LDG.E.U8 R157, desc[UR36][R166.64] ;  /* 0x00000024a69d7981 */ /* 0x004ee4000c1e1100 */
[----:B---3--:R-:W-:-:S05]  /*2710*/  PRMT R89, R157, 0x8880, RZ ;  /* 0x000088809d597816 */ /* 0x008fca00000000ff */
[----:B------:R-:W-:-:S07]  /*2720*/  IMAD R22, R89, R156, RZ ;  /* 0x0000009c59167224 */ /* 0x000fce00078e02ff */
.L_x_41:
[----:B------:R-:W-:Y:S05]  /*2730*/  BSYNC B1 ;  /* 0x0000000000017941 */ /* 0x000fea0003800000 */
.L_x_40:
[C---:B------:R-:W-:Y:S01]  /*2740*/  ISETP.LT.OR P4, PT, R3.reuse, 0x2, !P1 ;  /* 0x000000020300780c */ /* 0x040fe20004f81670 */
[----:B---3--:R-:W-:Y:S01]  /*2750*/  @!P2 IMAD R89, R90, R155, R22 ;  /* 0x0000009b5a59a224 */ /* 0x008fe200078e0216 */
[----:B------:R-:W-:Y:S01]  /*2760*/  BSSY B1, `(.L_x_42) ;  /* 0x0000009000017945 */ /* 0x000fe20003800000 */
[C---:B------:R-:W-:Y:S02]  /*2770*/  ISETP.LT.OR P3, PT, R3.reuse, 0x9, !P0 ;  /* 0x000000090300780c */ /* 0x040fe40004761670 */
[C---:B------:R-:W-:Y:S01]  /*2780*/  ISETP.LT.OR P5, PT, R3.reuse, 0xa, !P0 ;  /* 0x0000000a0300780c */ /* 0x040fe200047a1670 */
[----:B------:R3:W-:Y:S01]  /*2790*/  @!P2 STG.E.U8 desc[UR36][R8.64], R89 ;  /* 0x000000590800a986 */ /* 0x0007e2000c101124 */
[----:B------:R-:W-:-:S06]  /*27a0*/  ISETP.LT.OR P2, PT, R3, 0x9, !P1 ;  /* 0x000000090300780c */ /* 0x000fcc0004f41670 */
[----:B------:R-:W-:Y:S07]  /*27b0*/  @P4 BRA `(.L_x_43) ;  /* 0x00000000000c4947 */ /* 0x000fee0003800000 */
[----:B--2---:R-:W3:Y:S02]  /*27c0*/  LDG.E.U8 R157, desc[UR36][R166.64+0x1] ;  /* 0x00000124a69d7981 */ /* 0x004ee4000c1e1100 */
[----:B---3--:R-:W-:-:S05]  /*27d0*/  PRMT R89, R157, 0x8880, RZ ;  /* 0x000088809d597816 */ /* 0x008fca00000000ff */
[----:B------:R-:W-:-:S07]  /*27e0*/  IMAD R22, R89, R156, RZ ;  /* 0x0000009c59167224 */ /* 0x000fce00078e02ff */
.L_x_43:
[----:B------:R-:W-:Y:S05]  /*27f0*/  BSYNC B1 ;  /* 0x0000000000017941 */ /* 0x000fea0003800000 */
.L_x_42:
[----:B------:R-:W-:Y:S01]  /*2800*/  @!P4 IMAD R91, R91, R155, R22 ;  /* 0x0000009b5b5bc224 */ /* 0x000fe200078e0216 */
[----:B------:R-:W-:Y:S04]  /*2810*/  BSSY B1, `(.L_x_44) ;  /* 0x0000006000017945 */ /* 0x000fe80003800000 */
[----:B------:R4:W-:Y:S01]  /*2820*/  @!P4 STG.E.U8 desc[UR36][R8.64+0x1], R91 ;  /* 0x0000015b0800c986 */ /* 0x0009e2000c101124 */
[----:B------:R-:W-:Y:S05]  /*2830*/  @P3 BRA `(.L_x_45) ;  /* 0x00000000000c3947 */ /* 0x000fea0003800000 */
[----:B--2---:R-:W3:Y:S02]  /*2840*/  LDG.E.U8 R157, desc[UR36][R162.64+0x8] ;  /* 0x00000824a29d7981 */ /* 0x004ee4000c1e1100 */
[----:B---3--:R-:W-:-:S05]  /*2850*/  PRMT R89, R157, 0x8880, RZ ;  /* 0x000088809d597816 */ /* 0x008fca00000000ff */
[----:B------:R-:W-:-:S07]  /*2860*/  IMAD R22, R89, R156, RZ ;  /* 0x0000009c59167224 */ /* 0x000fce00078e02ff */
.L_x_45:
[----:B------:R-:W-:Y:S05]  /*2870*/  BSYNC B1 ;  /* 0x0000000000017941 */ /* 0x000fea0003800000 */
.L_x_44:
[----:B---3--:R-:W-:Y:S01]  /*2880*/  @!P3 IMAD R89, R92, R155, R22 ;  /* 0x0000009b5c59b224 */ /* 0x008fe200078e0216 */
[----:B------:R-:W-:Y:S04]  /*2890*/  BSSY B1, `(.L_x_46) ;  /* 0x0000006000017945 */ /* 0x000fe80003800000 */
[----:B------:R3:W-:Y:S01]  /*28a0*/  @!P3 STG.E.U8 desc[UR36][R160.64+0x8], R89 ;  /* 0x00000859a000b986 */ /* 0x0007e2000c101124 */
[----:B------:R-:W-:Y:S05]  /*28b0*/  @P5 BRA `(.L_x_47) ;  /* 0x00000000000c5947 */ /* 0x000fea0003800000 */
[----:B--2---:R-:W3:Y:S02]  /*28c0*/  LDG.E.U8 R157, desc[UR36][R162.64+0x9] ;  /* 0x00000924a29d7981 */ /* 0x004ee4000c1e1100 */
[----:B---3--:R-:W-:-:S05]  /*28d0*/  PRMT R89, R157, 0x8880, RZ ;  /* 0x000088809d597816 */ /* 0x008fca00000000ff */
[----:B------:R-:W-:-:S07]  /*28e0*/  IMAD R22, R89, R156, RZ ;  /* 0x0000009c59167224 */ /* 0x000fce00078e02ff */
.L_x_47:
[----:B------:R-:W-:Y:S05]  /*28f0*/  BSYNC B1 ;  /* 0x0000000000017941 */ /* 0x000fea0003800000 */
.L_x_46:
[----:B------:R-:W-:Y:S01]  /*2900*/  @!P5 IMAD R93, R93, R155, R22 ;  /* 0x0000009b5d5dd224 */ /* 0x000fe200078e0216 */
[----:B------:R-:W-:Y:S04]  /*2910*/  BSSY B1, `(.L_x_48) ;  /* 0x0000006000017945 */ /* 0x000fe80003800000 */
[----:B------:R0:W-:Y:S01]  /*2920*/  @!P5 STG.E.U8 desc[UR36][R160.64+0x9], R93 ;  /* 0x0000095da000d986 */ /* 0x0001e2000c101124 */
[----:B------:R-:W-:Y:S05]  /*2930*/  @P2 BRA `(.L_x_49) ;  /* 0x00000000000c2947 */ /* 0x000fea0003800000 */
[----:B--2---:R-:W3:Y:S02]  /*2940*/  LDG.E.U8 R157, desc[UR36][R166.64+0x8] ;  /* 0x00000824a69d7981 */ /* 0x004ee4000c1e1100 */
[----:B---3--:R-:W-:-:S05]  /*2950*/  PRMT R89, R157, 0x8880, RZ ;  /* 0x000088809d597816 */ /* 0x008fca00000000ff */
[----:B------:R-:W-:-:S07]  /*2960*/  IMAD R22, R89, R156, RZ ;  /* 0x0000009c59167224 */ /* 0x000fce00078e02ff */
.L_x_49:
[----:B------:R-:W-:Y:S05]  /*2970*/  BSYNC B1 ;  /* 0x0000000000017941 */ /* 0x000fea0003800000 */
.L_x_48:
        /* <DEDUP_REMOVED lines=11> */
.L_x_51:
[----:B------:R-:W-:Y:S05]  /*2a30*/  BSYNC B1 ;  /* 0x0000000000017941 */ /* 0x000fea0003800000 */
.L_x_50:
[----:B------:R-:W-:Y:S01]  /*2a40*/  @!P4 IMAD R95, R95, R155, R22 ;  /* 0x0000009b5f5fc224 */ /* 0x000fe200078e0216 */
[----:B------:R-:W-:Y:S04]  /*2a50*/  BSSY B1, `(.L_x_52) ;  /* 0x0000006000017945 */ /* 0x000fe80003800000 */
[----:B------:R0:W-:Y:S01]  /*2a60*/  @!P4 STG.E.U8 desc[UR36][R8.64+0x9], R95 ;  /* 0x0000095f0800c986 */ /* 0x0001e2000c101124 */
[----:B------:R-:W-:Y:S05]  /*2a70*/  @P3 BRA `(.L_x_53) ;  /* 0x00000000000c3947 */ /* 0x000fea0003800000 */
[----:B--2---:R-:W3:Y:S02]  /*2a80*/  LDG.E.U8 R157, desc[UR36][R162.64+0x10] ;  /* 0x00001024a29d7981 */ /* 0x004ee4000c1e1100 */
[----:B---3--:R-:W-:-:S05]  /*2a90*/  PRMT R89, R157, 0x8880, RZ ;  /* 0x000088809d597816 */ /* 0x008fca00000000ff */
[----:B------:R-:W-:-:S07]  /*2aa0*/  IMAD R22, R89, R156, RZ ;  /* 0x0000009c59167224 */ /* 0x000fce00078e02ff */
.L_x_53:
[----:B------:R-:W-:Y:S05]  /*2ab0*/  BSYNC B1 ;  /* 0x0000000000017941 */ /* 0x000fea0003800000 */
.L_x_52:
[----:B---3--:R-:W-:Y:S01]  /*2ac0*/  @!P3 IMAD R89, R96, R155, R22 ;  /* 0x0000009b6059b224 */ /* 0x008fe200078e0216 */
[----:B------:R-:W-:Y:S04]  /*2ad0*/  BSSY B1, `(.L_x_54) ;  /* 0x0000006000017945 */ /* 0x000fe80003800000 */
[----:B------:R3:W-:Y:S01]  /*2ae0*/  @!P3 STG.E.U8 desc[UR36][R160.64+0x10], R89 ;  /* 0x00001059a000b986 */ /* 0x0007e2000c101124 */
[----:B------:R-:W-:Y:S05]  /*2af0*/  @P5 BRA `(.L_x_55) ;  /* 0x00000000000c5947 */ /* 0x000fea0003800000 */
[----:B--2---:R-:W3:Y:S02]  /*2b00*/  LDG.E.U8 R157, desc[UR36][R162.64+0x11] ;  /* 0x00001124a29d7981 */ /* 0x004ee4000c1e1100 */
[----:B---3--:R-:W-:-:S05]  /*2b10*/  PRMT R89, R157, 0x8880, RZ ;  /* 0x000088809d597816 */ /* 0x008fca00000000ff */
[----:B------:R-:W-:-:S07]  /*2b20*/  IMAD R22, R89, R156, RZ ;  /* 0x0000009c59167224 */ /* 0x000fce00078e02ff */
.L_x_55:
[----:B------:R-:W-:Y:S05]  /*2b30*/  BSYNC B1 ;  /* 0x0000000000017941 */ /* 0x000fea0003800000 */
.L_x_54:
[----:B------:R-:W-:Y:S01]  /*2b40*/  @!P5 IMAD R97, R97, R155, R22 ;  /* 0x0000009b6161d224 */ /* 0x000fe200078e0216 */
[----:B------:R-:W-:Y:S04]  /*2b50*/  BSSY B1, `(.L_x_56) ;  /* 0x0000006000017945 */ /* 0x000fe80003800000 */
[----:B------:R0:W-:Y:S01]  /*2b60*/  @!P5 STG.E.U8 desc[UR36][R160.64+0x11], R97 ;  /* 0x00001161a000d986 */ /* 0x0001e2000c101124 */
[----:B------:R-:W-:Y:S05]  /*2b70*/  @P2 BRA `(.L_x_57) ;  /* 0x00000000000c2947 */ /* 0x000fea0003800000 */
[----:B--2---:R-:W3:Y:S02]  /*2b80*/  LDG.E.U8 R157, desc[UR36][R166.64+0x10] ;  /* 0x00001024a69d7981 */ /* 0x004ee4000c1e1100 */
[----:B---3--:R-:W-:-:S05]  /*2b90*/  PRMT R89, R157, 0x8880, RZ ;  /* 0x000088809d597816 */ /* 0x008fca00000000ff */
[----:B------:R-:W-:-:S07]  /*2ba0*/  IMAD R22, R89, R156, RZ ;  /* 0x0000009c59167224 */ /* 0x000fce00078e02ff */
.L_x_57:
[----:B------:R-:W-:Y:S05]  /*2bb0*/  BSYNC B1 ;  /* 0x0000000000017941 */ /* 0x000fea0003800000 */
.L_x_56:
        /* <DEDUP_REMOVED lines=11> */
.L_x_59:
[----:B------:R-:W-:Y:S05]  /*2c70*/  BSYNC B1 ;  /* 0x0000000000017941 */ /* 0x000fea0003800000 */
.L_x_58:
[----:B------:R-:W-:Y:S01]  /*2c80*/  @!P4 IMAD R99, R99, R155, R22 ;  /* 0x0000009b6363c224 */ /* 0x000fe200078e0216 */
[----:B------:R-:W-:Y:S04]  /*2c90*/  BSSY B1, `(.L_x_60) ;  /* 0x0000006000017945 */ /* 0x000fe80003800000 */
[----:B------:R0:W-:Y:S01]  /*2ca0*/  @!P4 STG.E.U8 desc[UR36][R8.64+0x11], R99 ;  /* 0x000011630800c986 */ /* 0x0001e2000c101124 */
[----:B------:R-:W-:Y:S05]  /*2cb0*/  @P3 BRA `(.L_x_61) ;  /* 0x00000000000c3947 */ /* 0x000fea0003800000 */
[----:B--2---:R-:W3:Y:S02]  /*2cc0*/  LDG.E.U8 R157, desc[UR36][R162.64+0x18] ;  /* 0x00001824a29d7981 */ /* 0x004ee4000c1e1100 */
[----:B---3--:R-:W-:-:S05]  /*2cd0*/  PRMT R89, R157, 0x8880, RZ ;  /* 0x000088809d597816 */ /* 0x008fca00000000ff */
[----:B------:R-:W-:-:S07]  /*2ce0*/  IMAD R22, R89, R156, RZ ;  /* 0x0000009c59167224 */ /* 0x000fce00078e02ff */
.L_x_61:
[----:B------:R-:W-:Y:S05]  /*2cf0*/  BSYNC B1 ;  /* 0x0000000000017941 */ /* 0x000fea0003800000 */
.L_x_60:
[----:B---3--:R-:W-:Y:S01]  /*2d00*/  @!P3 IMAD R89, R100, R155, R22 ;  /* 0x0000009b6459b224 */ /* 0x008fe200078e0216 */
[----:B------:R-:W-:Y:S04]  /*2d10*/  BSSY B1, `(.L_x_62) ;  /* 0x0000006000017945 */ /* 0x000fe80003800000 */
[----:B------:R3:W-:Y:S01]  /*2d20*/  @!P3 STG.E.U8 desc[UR36][R160.64+0x18], R89 ;  /* 0x00001859a000b986 */ /* 0x0007e2000c101124 */
[----:B------:R-:W-:Y:S05]  /*2d30*/  @P5 BRA `(.L_x_63) ;  /* 0x00000000000c5947 */ /* 0x000fea0003800000 */
[----:B--2---:R-:W3:Y:S02]  /*2d40*/  LDG.E.U8 R157, desc[UR36][R162.64+0x19] ;  /* 0x00001924a29d7981 */ /* 0x004ee4000c1e1100 */
[----:B---3--:R-:W-:-:S05]  /*2d50*/  PRMT R89, R157, 0x8880, RZ ;  /* 0x000088809d597816 */ /* 0x008fca00000000ff */
[----:B------:R-:W-:-:S07]  /*2d60*/  IMAD R22, R89, R156, RZ ;  /* 0x0000009c59167224 */ /* 0x000fce00078e02ff */
.L_x_63:
[----:B------:R-:W-:Y:S05]  /*2d70*/  BSYNC B1 ;  /* 0x0000000000017941 */ /* 0x000fea0003800000 */
.L_x_62:
[----:B------:R-:W-:Y:S01]  /*2d80*/  @!P5 IMAD R101, R101, R155, R22 ;  /* 0x0000009b6565d224 */ /* 0x000fe200078e0216 */
[----:B------:R-:W-:Y:S04]  /*2d90*/  BSSY B1, `(.L_x_64) ;  /* 0x0000006000017945 */ /* 0x000fe80003800000 */
[----:B------:R0:W-:Y:S01]  /*2da0*/  @!P5 STG.E.U8 desc[UR36][R160.64+0x19], R101 ;  /* 0x00001965a000d986 */ /* 0x0001e2000c101124 */
[----:B------:R-:W-:Y:S05]  /*2db0*/  @P2 BRA `(.L_x_65) ;  /* 0x00000000000c2947 */ /* 0x000fea0003800000 */
[----:B--2---:R-:W3:Y:S02]  /*2dc0*/  LDG.E.U8 R157, desc[UR36][R166.64+0x18] ;  /* 0x00001824a69d7981 */ /* 0x004ee4000c1e1100 */
[----:B---3--:R-:W-:-:S05]  /*2dd0*/  PRMT R89, R157, 0x8880, RZ ;  /* 0x000088809d597816 */ /* 0x008fca00000000ff */
[----:B------:R-:W-:-:S07]  /*2de0*/  IMAD R22, R89, R156, RZ ;  /* 0x0000009c59167224 */ /* 0x000fce00078e02ff */
.L_x_65:
[----:B------:R-:W-:Y:S05]  /*2df0*/  BSYNC B1 ;  /* 0x0000000000017941 */ /* 0x000fea0003800000 */
.L_x_64:
        /* <DEDUP_REMOVED lines=11> */
.L_x_67:
[----:B------:R-:W-:Y:S05]  /*2eb0*/  BSYNC B1 ;  /* 0x0000000000017941 */ /* 0x000fea0003800000 */
.L_x_66:
[----:B------:R-:W-:Y:S01]  /*2ec0*/  @!P4 IMAD R103, R103, R155, R22 ;  /* 0x0000009b6767c224 */ /* 0x000fe200078e0216 */
[----:B------:R-:W-:Y:S04]  /*2ed0*/  BSSY B1, `(.L_x_68) ;  /* 0x0000006000017945 */ /* 0x000fe80003800000 */
[----:B------:R0:W-:Y:S01]  /*2ee0*/  @!P4 STG.E.U8 desc[UR36][R8.64+0x19], R103 ;  /* 0x000019670800c986 */ /* 0x0001e2000c101124 */
[----:B------:R-:W-:Y:S05]  /*2ef0*/  @P3 BRA `(.L_x_69) ;  /* 0x00000000000c3947 */ /* 0x000fea0003800000 */
[----:B--2---:R-:W3:Y:S02]  /*2f00*/  LDG.E.U8 R157, desc[UR36][R162.64+0x20] ;  /* 0x00002024a29d7981 */ /* 0x004ee4000c1e1100 */
[----:B---3--:R-:W-:-:S05]  /*2f10*/  PRMT R89, R157, 0x8880, RZ ;  /* 0x000088809d597816 */ /* 0x008fca00000000ff */
[----:B------:R-:W-:-:S07]  /*2f20*/  IMAD R22, R89, R156, RZ ;  /* 0x0000009c59167224 */ /* 0x000fce00078e02ff */
.L_x_69:
[----:B------:R-:W-:Y:S05]  /*2f30*/  BSYNC B1 ;  /* 0x0000000000017941 */ /* 0x000fea0003800000 */
.L_x_68:
[----:B---3--:R-:W-:Y:S01]  /*2f40*/  @!P3 IMAD R89, R104, R155, R22 ;  /* 0x0000009b6859b224 */ /* 0x008fe200078e0216 */
[----:B------:R-:W-:Y:S04]  /*2f50*/  BSSY B1, `(.L_x_70) ;  /* 0x0000006000017945 */ /* 0x000fe80003800000 */
[----:B------:R3:W-:Y:S01]  /*2f60*/  @!P3 STG.E.U8 desc[UR36][R160.64+0x20], R89 ;  /* 0x00002059a000b986 */ /* 0x0007e2000c101124 */
[----:B------:R-:W-:Y:S05]  /*2f70*/  @P5 BRA `(.L_x_71) ;  /* 0x00000000000c5947 */ /* 0x000fea0003800000 */
[----:B--2---:R-:W3:Y:S02]  /*2f80*/  LDG.E.U8 R157, desc[UR36][R162.64+0x21] ;  /* 0x00002124a29d7981 */ /* 0x004ee4000c1e1100 */
[----:B---3--:R-:W-:-:S05]  /*2f90*/  PRMT R89, R157, 0x8880, RZ ;  /* 0x000088809d597816 */ /* 0x008fca00000000ff */
[----:B------:R-:W-:-:S07]  /*2fa0*/  IMAD R22, R89, R156, RZ ;  /* 0x0000009c59167224 */ /* 0x000fce00078e02ff */
.L_x_71:
[----:B------:R-:W-:Y:S05]  /*2fb0*/  BSYNC B1 ;  /* 0x0000000000017941 */ /* 0x000fea0003800000 */
.L_x_70:
[----:B------:R-:W-:Y:S01]  /*2fc0*/  @!P5 IMAD R105, R105, R155, R22 ;  /* 0x0000009b6969d224 */ /* 0x000fe200078e0216 */
[----:B------:R-:W-:Y:S04]  /*2fd0*/  BSSY B1, `(.L_x_72) ;  /* 0x0000006000017945 */ /* 0x000fe80003800000 */
[----:B------:R0:W-:Y:S01]  /*2fe0*/  @!P5 STG.E.U8 desc[UR36][R160.64+0x21], R105 ;  /* 0x00002169a000d986 */ /* 0x0001e2000c101124 */
[----:B------:R-:W-:Y:S05]  /*2ff0*/  @P2 BRA `(.L_x_73) ;  /* 0x00000000000c2947 */ /* 0x000fea0003800000 */
[----:B--2---:R-:W3:Y:S02]  /*3000*/  LDG.E.U8 R157, desc[UR36][R166.64+0x20] ;  /* 0x00002024a69d7981 */ /* 0x004ee4000c1e1100 */
[----:B---3--:R-:W-:-:S05]  /*3010*/  PRMT R89, R157, 0x8880, RZ ;  /* 0x000088809d597816 */ /* 0x008fca00000000ff */
[----:B------:R-:W-:-:S07]  /*3020*/  IMAD R22, R89, R156, RZ ;  /* 0x0000009c59167224 */ /* 0x000fce00078e02ff */
.L_x_73:
[----:B------:R-:W-:Y:S05]  /*3030*/  BSYNC B1 ;  /* 0x0000000000017941 */ /* 0x000fea0003800000 */
.L_x_72:
        /* <DEDUP_REMOVED lines=11> */
.L_x_75:
[----:B------:R-:W-:Y:S05]  /*30f0*/  BSYNC B1 ;  /* 0x0000000000017941 */ /* 0x000fea0003800000 */
.L_x_74:
[----:B------:R-:W-:Y:S01]  /*3100*/  @!P4 IMAD R107, R107, R155, R22 ;  /* 0x0000009b6b6bc224 */ /* 0x000fe200078e0216 */
[----:B------:R-:W-:Y:S04]  /*3110*/  BSSY B1, `(.L_x_76) ;  /* 0x0000006000017945 */ /* 0x000fe80003800000 */
[----:B------:R0:W-:Y:S01]  /*3120*/  @!P4 STG.E.U8 desc[UR36][R8.64+0x21], R107 ;  /* 0x0000216b0800c986 */ /* 0x0001e2000c101124 */
[----:B------:R-:W-:Y:S05]  /*3130*/  @P3 BRA `(.L_x_77) ;  /* 0x00000000000c3947 */ /* 0x000fea0003800000 */
[----:B--2---:R-:W3:Y:S02]  /*3140*/  LDG.E.U8 R157, desc[UR36][R162.64+0x28] ;  /* 0x00002824a29d7981 */ /* 0x004ee4000c1e1100 */
[----:B---3--:R-:W-:-:S05]  /*3150*/  PRMT R89, R157, 0x8880, RZ ;  /* 0x000088809d597816 */ /* 0x008fca00000000ff */
[----:B------:R-:W-:-:S07]  /*3160*/  IMAD R22, R89, R156, RZ ;  /* 0x0000009c59167224 */ /* 0x000fce00078e02ff */
.L_x_77:
[----:B------:R-:W-:Y:S05]  /*3170*/  BSYNC B1 ;  /* 0x0000000000017941 */ /* 0x000fea0003800000 */
.L_x_76:
[----:B---3--:R-:W-:Y:S01]  /*3180*/  @!P3 IMAD R89, R108, R155, R22 ;  /* 0x0000009b6c59b224 */ /* 0x008fe200078e0216 */
[----:B------:R-:W-:Y:S04]  /*3190*/  BSSY B1, `(.L_x_78) ;  /* 0x0000006000017945 */ /* 0x000fe80003800000 */
[----:B------:R3:W-:Y:S01]  /*31a0*/  @!P3 STG.E.U8 desc[UR36][R160.64+0x28], R89 ;  /* 0x00002859a000b986 */ /* 0x0007e2000c101124 */
[----:B------:R-:W-:Y:S05]  /*31b0*/  @P5 BRA `(.L_x_79) ;  /* 0x00000000000c5947 */ /* 0x000fea0003800000 */
[----:B--2---:R-:W3:Y:S02]  /*31c0*/  LDG.E.U8 R157, desc[UR36][R162.64+0x29] ;  /* 0x00002924a29d7981 */ /* 0x004ee4000c1e1100 */
[----:B---3--:R-:W-:-:S05]  /*31d0*/  PRMT R89, R157, 0x8880, RZ ;  /* 0x000088809d597816 */ /* 0x008fca00000000ff */
[----:B------:R-:W-:-:S07]  /*31e0*/  IMAD R22, R89, R156, RZ ;  /* 0x0000009c59167224 */ /* 0x000fce00078e02ff */
.L_x_79:
[----:B------:R-:W-:Y:S05]  /*31f0*/  BSYNC B1 ;  /* 0x0000000000017941 */ /* 0x000fea0003800000 */
.L_x_78:
[----:B------:R-:W-:Y:S01]  /*3200*/  @!P5 IMAD R109, R109, R155, R22 ;  /* 0x0000009b6d6dd224 */ /* 0x000fe200078e0216 */
[----:B------:R-:W-:Y:S04]  /*3210*/  BSSY B1, `(.L_x_80) ;  /* 0x0000006000017945 */ /* 0x000fe80003800000 */
[----:B------:R0:W-:Y:S01]  /*3220*/  @!P5 STG.E.U8 desc[UR36][R160.64+0x29], R109 ;  /* 0x0000296da000d986 */ /* 0x0001e2000c101124 */
[----:B------:R-:W-:Y:S05]  /*3230*/  @P2 BRA `(.L_x_81) ;  /* 0x00000000000c2947 */ /* 0x000fea0003800000 */
[----:B--2---:R-:W3:Y:S02]  /*3240*/  LDG.E.U8 R157, desc[UR36][R166.64+0x28] ;  /* 0x00002824a69d7981 */ /* 0x004ee4000c1e1100 */
[----:B---3--:R-:W-:-:S05]  /*3250*/  PRMT R89, R157, 0x8880, RZ ;  /* 0x000088809d597816 */ /* 0x008fca00000000ff */
[----:B------:R-:W-:-:S07]  /*3260*/  IMAD R22, R89, R156, RZ ;  /* 0x0000009c59167224 */ /* 0x000fce00078e02ff */
.L_x_81:
[----:B------:R-:W-:Y:S05]  /*3270*/  BSYNC B1 ;  /* 0x0000000000017941 */ /* 0x000fea0003800000 */
.L_x_80:
        /* <DEDUP_REMOVED lines=11> */
.L_x_83:
[----:B------:R-:W-:Y:S05]  /*3330*/  BSYNC B1 ;  /* 0x0000000000017941 */ /* 0x000fea0003800000 */
.L_x_82:
[----:B------:R-:W-:Y:S01]  /*3340*/  @!P4 IMAD R111, R111, R155, R22 ;  /* 0x0000009b6f6fc224 */ /* 0x000fe200078e0216 */
[----:B------:R-:W-:Y:S04]  /*3350*/  BSSY B1, `(.L_x_84) ;  /* 0x0000006000017945 */ /* 0x000fe80003800000 */
[----:B------:R0:W-:Y:S01]  /*3360*/  @!P4 STG.E.U8 desc[UR36][R8.64+0x29], R111 ;  /* 0x0000296f0800c986 */ /* 0x0001e2000c101124 */
[----:B------:R-:W-:Y:S05]  /*3370*/  @P3 BRA `(.L_x_85) ;  /* 0x00000000000c3947 */ /* 0x000fea0003800000 */
[----:B--2---:R-:W3:Y:S02]  /*3380*/  LDG.E.U8 R157, desc[UR36][R162.64+0x30] ;  /* 0x00003024a29d7981 */ /* 0x004ee4000c1e1100 */
[----:B---3--:R-:W-:-:S05]  /*3390*/  PRMT R89, R157, 0x8880, RZ ;  /* 0x000088809d597816 */ /* 0x008fca00000000ff */
[----:B------:R-:W-:-:S07]  /*33a0*/  IMAD R22, R89, R156, RZ ;  /* 0x0000009c59167224 */ /* 0x000fce00078e02ff */
.L_x_85:
[----:B------:R-:W-:Y:S05]  /*33b0*/  BSYNC B1 ;  /* 0x0000000000017941 */ /* 0x000fea0003800000 */
.L_x_84:
[----:B---3--:R-:W-:Y:S01]  /*33c0*/  @!P3 IMAD R89, R112, R155, R22 ;  /* 0x0000009b7059b224 */ /* 0x008fe200078e0216 */
[----:B------:R-:W-:Y:S04]  /*33d0*/  BSSY B1, `(.L_x_86) ;  /* 0x0000006000017945 */ /* 0x000fe80003800000 */
[----:B------:R3:W-:Y:S01]  /*33e0*/  @!P3 STG.E.U8 desc[UR36][R160.64+0x30], R89 ;  /* 0x00003059a000b986 */ /* 0x0007e2000c101124 */
[----:B------:R-:W-:Y:S05]  /*33f0*/  @P5 BRA `(.L_x_87) ;  /* 0x00000000000c5947 */ /* 0x000fea0003800000 */
[----:B--2---:R-:W3:Y:S02]  /*3400*/  LDG.E.U8 R157, desc[UR36][R162.64+0x31] ;  /* 0x00003124a29d7981 */ /* 0x004ee4000c1e1100 */
[----:B---3--:R-:W-:-:S05]  /*3410*/  PRMT R89, R157, 0x8880, RZ ;  /* 0x000088809d597816 */ /* 0x008fca00000000ff */
[----:B------:R-:W-:-:S07]  /*3420*/  IMAD R22, R89, R156, RZ ;  /* 0x0000009c59167224 */ /* 0x000fce00078e02ff */
.L_x_87:
[----:B------:R-:W-:Y:S05]  /*3430*/  BSYNC B1 ;  /* 0x0000000000017941 */ /* 0x000fea0003800000 */
.L_x_86:
[----:B------:R-:W-:Y:S01]  /*3440*/  @!P5 IMAD R113, R113, R155, R22 ;  /* 0x0000009b7171d224 */ /* 0x000fe200078e0216 */
[----:B------:R-:W-:Y:S04]  /*3450*/  BSSY B1, `(.L_x_88) ;  /* 0x0000006000017945 */ /* 0x000fe80003800000 */
[----:B------:R0:W-:Y:S01]  /*3460*/  @!P5 STG.E.U8 desc[UR36][R160.64+0x31], R113 ;  /* 0x00003171a000d986 */ /* 0x0001e2000c101124 */
[----:B------:R-:W-:Y:S05]  /*3470*/  @P2 BRA `(.L_x_89) ;  /* 0x00000000000c2947 */ /* 0x000fea0003800000 */
[----:B--2---:R-:W3:Y:S02]  /*3480*/  LDG.E.U8 R157, desc[UR36][R166.64+0x30] ;  /* 0x00003024a69d7981 */ /* 0x004ee4000c1e1100 */
[----:B---3--:R-:W-:-:S05]  /*3490*/  PRMT R89, R157, 0x8880, RZ ;  /* 0x000088809d597816 */ /* 0x008fca00000000ff */
[----:B------:R-:W-:-:S07]  /*34a0*/  IMAD R22, R89, R156, RZ ;  /* 0x0000009c59167224 */ /* 0x000fce00078e02ff */
.L_x_89:
[----:B------:R-:W-:Y:S05]  /*34b0*/  BSYNC B1 ;  /* 0x0000000000017941 */ /* 0x000fea0003800000 */
.L_x_88:
        /* <DEDUP_REMOVED lines=11> */
.L_x_91:
[----:B------:R-:W-:Y:S05]  /*3570*/  BSYNC B1 ;  /* 0x0000000000017941 */ /* 0x000fea0003800000 */
.L_x_90:
[----:B------:R-:W-:Y:S01]  /*3580*/  @!P4 IMAD R115, R115, R155, R22 ;  /* 0x0000009b7373c224 */ /* 0x000fe200078e0216 */
[----:B------:R-:W-:Y:S04]  /*3590*/  BSSY B1, `(.L_x_92) ;  /* 0x0000006000017945 */ /* 0x000fe80003800000 */
[----:B------:R0:W-:Y:S01]  /*35a0*/  @!P4 STG.E.U8 desc[UR36][R8.64+0x31], R115 ;  /* 0x000031730800c986 */ /* 0x0001e2000c101124 */
[----:B------:R-:W-:Y:S05]  /*35b0*/  @P3 BRA `(.L_x_93) ;  /* 0x00000000000c3947 */ /* 0x000fea0003800000 */
[----:B--2---:R-:W3:Y:S02]  /*35c0*/  LDG.E.U8 R157, desc[UR36][R162.64+0x38] ;  /* 0x00003824a29d7981 */ /* 0x004ee4000c1e1100 */
[----:B---3--:R-:W-:-:S05]  /*35d0*/  PRMT R89, R157, 0x8880, RZ ;  /* 0x000088809d597816 */ /* 0x008fca00000000ff */
[----:B------:R-:W-:-:S07]  /*35e0*/  IMAD R22, R89, R156, RZ ;  /* 0x0000009c59167224 */ /* 0x000fce00078e02ff */
.L_x_93:
[----:B------:R-:W-:Y:S05]  /*35f0*/  BSYNC B1 ;  /* 0x0000000000017941 */ /* 0x000fea0003800000 */
.L_x_92:
[----:B---3--:R-:W-:Y:S01]  /*3600*/  @!P3 IMAD R89, R116, R155, R22 ;  /* 0x0000009b7459b224 */ /* 0x008fe200078e0216 */
[----:B------:R-:W-:Y:S04]  /*3610*/  BSSY B1, `(.L_x_94) ;  /* 0x0000006000017945 */ /* 0x000fe80003800000 */
[----:B------:R3:W-:Y:S01]  /*3620*/  @!P3 STG.E.U8 desc[UR36][R160.64+0x38], R89 ;  /* 0x00003859a000b986 */ /* 0x0007e2000c101124 */
[----:B------:R-:W-:Y:S05]  /*3630*/  @P5 BRA `(.L_x_95) ;  /* 0x00000000000c5947 */ /* 0x000fea0003800000 */
[----:B--2---:R-:W3:Y:S02]  /*3640*/  LDG.E.U8 R157, desc[UR36][R162.64+0x39] ;  /* 0x00003924a29d7981 */ /* 0x004ee4000c1e1100 */
[----:B---3--:R-:W-:-:S05]  /*3650*/  PRMT R89, R157, 0x8880, RZ ;  /* 0x000088809d597816 */ /* 0x008fca00000000ff */
[----:B------:R-:W-:-:S07]  /*3660*/  IMAD R22, R89, R156, RZ ;  /* 0x0000009c59167224 */ /* 0x000fce00078e02ff */
.L_x_95:
[----:B------:R-:W-:Y:S05]  /*3670*/  BSYNC B1 ;  /* 0x0000000000017941 */ /* 0x000fea0003800000 */
.L_x_94:
[----:B------:R-:W-:Y:S01]  /*3680*/  @!P5 IMAD R117, R117, R155, R22 ;  /* 0x0000009b7575d224 */ /* 0x000fe200078e0216 */
[----:B------:R-:W-:Y:S04]  /*3690*/  BSSY B1, `(.L_x_96) ;  /* 0x0000006000017945 */ /* 0x000fe80003800000 */
[----:B------:R0:W-:Y:S01]  /*36a0*/  @!P5 STG.E.U8 desc[UR36][R160.64+0x39], R117 ;  /* 0x00003975a000d986 */ /* 0x0001e2000c101124 */
[----:B------:R-:W-:Y:S05]  /*36b0*/  @P2 BRA `(.L_x_97) ;  /* 0x00000000000c2947 */ /* 0x000fea0003800000 */
[----:B--2---:R-:W3:Y:S02]  /*36c0*/  LDG.E.U8 R157, desc[UR36][R166.64+0x38] ;  /* 0x00003824a69d7981 */ /* 0x004ee4000c1e1100 */
[----:B---3--:R-:W-:-:S05]  /*36d0*/  PRMT R89, R157, 0x8880, RZ ;  /* 0x000088809d597816 */ /* 0x008fca00000000ff */
[----:B------:R-:W-:-:S07]  /*36e0*/  IMAD R22, R89, R156, RZ ;  /* 0x0000009c59167224 */ /* 0x000fce00078e02ff */
.L_x_97:
[----:B------:R-:W-:Y:S05]  /*36f0*/  BSYNC B1 ;  /* 0x0000000000017941 */ /* 0x000fea0003800000 */
.L_x_96:
        /* <DEDUP_REMOVED lines=11> */
.L_x_99:
[----:B------:R-:W-:Y:S05]  /*37b0*/  BSYNC B1 ;  /* 0x0000000000017941 */ /* 0x000fea0003800000 */
.L_x_98:
[----:B------:R-:W-:Y:S01]  /*37c0*/  @!P4 IMAD R119, R119, R155, R22 ;  /* 0x0000009b7777c224 */ /* 0x000fe200078e0216 */
[----:B------:R-:W-:Y:S04]  /*37d0*/  BSSY B1, `(.L_x_100) ;  /* 0x0000006000017945 */ /* 0x000fe80003800000 */
[----:B------:R0:W-:Y:S01]  /*37e0*/  @!P4 STG.E.U8 desc[UR36][R8.64+0x39], R119 ;  /* 0x000039770800c986 */ /* 0x0001e2000c101124 */
[----:B------:R-:W-:Y:S05]  /*37f0*/  @P3 BRA `(.L_x_101) ;  /* 0x00000000000c3947 */ /* 0x000fea0003800000 */
[----:B--2---:R-:W3:Y:S02]  /*3800*/  LDG.E.U8 R157, desc[UR36][R162.64+0x40] ;  /* 0x00004024a29d7981 */ /* 0x004ee4000c1e1100 */
[----:B---3--:R-:W-:-:S05]  /*3810*/  PRMT R89, R157, 0x8880, RZ ;  /* 0x000088809d597816 */ /* 0x008fca00000000ff */
[----:B------:R-:W-:-:S07]  /*3820*/  IMAD R22, R89, R156, RZ ;  /* 0x0000009c59167224 */ /* 0x000fce00078e02ff */
.L_x_101:
[----:B------:R-:W-:Y:S05]  /*3830*/  BSYNC B1 ;  /* 0x0000000000017941 */ /* 0x000fea0003800000 */
.L_x_100:
[----:B---3--:R-:W-:Y:S01]  /*3840*/  @!P3 IMAD R89, R120, R155, R22 ;  /* 0x0000009b7859b224 */ /* 0x008fe200078e0216 */
[----:B------:R-:W-:Y:S04]  /*3850*/  BSSY B1, `(.L_x_102) ;  /* 0x0000006000017945 */ /* 0x000fe80003800000 */
[----:B------:R3:W-:Y:S01]  /*3860*/  @!P3 STG.E.U8 desc[UR36][R160.64+0x40], R89 ;  /* 0x00004059a000b986 */ /* 0x0007e2000c101124 */
[----:B------:R-:W-:Y:S05]  /*3870*/  @P5 BRA `(.L_x_103) ;  /* 0x00000000000c5947 */ /* 0x000fea0003800000 */
[----:B--2---:R-:W3:Y:S02]  /*3880*/  LDG.E.U8 R157, desc[UR36][R162.64+0x41] ;  /* 0x00004124a29d7981 */ /* 0x004ee4000c1e1100 */
[----:B---3--:R-:W-:-:S05]  /*3890*/  PRMT R89, R157, 0x8880, RZ ;  /* 0x000088809d597816 */ /* 0x008fca00000000ff */
[----:B------:R-:W-:-:S07]  /*38a0*/  IMAD R22, R89, R156, RZ ;  /* 0x0000009c59167224 */ /* 0x000fce00078e02ff */
.L_x_103:
[----:B------:R-:W-:Y:S05]  /*38b0*/  BSYNC B1 ;  /* 0x0000000000017941 */ /* 0x000fea0003800000 */
.L_x_102:
[----:B------:R-:W-:Y:S01]  /*38c0*/  @!P5 IMAD R121, R121, R155, R22 ;  /* 0x0000009b7979d224 */ /* 0x000fe200078e0216 */
[----:B------:R-:W-:Y:S04]  /*38d0*/  BSSY B1, `(.L_x_104) ;  /* 0x0000006000017945 */ /* 0x000fe80003800000 */
[----:B------:R0:W-:Y:S01]  /*38e0*/  @!P5 STG.E.U8 desc[UR36][R160.64+0x41], R121 ;  /* 0x00004179a000d986 */ /* 0x0001e2000c101124 */
[----:B------:R-:W-:Y:S05]  /*38f0*/  @P2 BRA `(.L_x_105) ;  /* 0x00000000000c2947 */ /* 0x000fea0003800000 */
[----:B--2---:R-:W3:Y:S02]  /*3900*/  LDG.E.U8 R157, desc[UR36][R166.64+0x40] ;  /* 0x00004024a69d7981 */ /* 0x004ee4000c1e1100 */
[----:B---3--:R-:W-:-:S05]  /*3910*/  PRMT R89, R157, 0x8880, RZ ;  /* 0x000088809d597816 */ /* 0x008fca00000000ff */
[----:B------:R-:W-:-:S07]  /*3920*/  IMAD R22, R89, R156, RZ ;  /* 0x0000009c59167224 */ /* 0x000fce00078e02ff */
.L_x_105:
[----:B------:R-:W-:Y:S05]  /*3930*/  BSYNC B1 ;  /* 0x0000000000017941 */ /* 0x000fea0003800000 */
.L_x_104:
        /* <DEDUP_REMOVED lines=11> */
.L_x_107:
[----:B------:R-:W-:Y:S05]  /*39f0*/  BSYNC B1 ;  /* 0x0000000000017941 */ /* 0x000fea0003800000 */
.L_x_106:
[----:B------:R-:W-:Y:S01]  /*3a00*/  @!P4 IMAD R123, R123, R155, R22 ;  /* 0x0000009b7b7bc224 */ /* 0x000fe200078e0216 */
[----:B------:R-:W-:Y:S04]  /*3a10*/  BSSY B1, `(.L_x_108) ;  /* 0x0000006000017945 */ /* 0x000fe80003800000 */
[----:B------:R0:W-:Y:S01]  /*3a20*/  @!P4 STG.E.U8 desc[UR36][R8.64+0x41], R123 ;  /* 0x0000417b0800c986 */ /* 0x0001e2000c101124 */
[----:B------:R-:W-:Y:S05]  /*3a30*/  @P3 BRA `(.L_x_109) ;  /* 0x00000000000c3947 */ /* 0x000fea0003800000 */
[----:B--2---:R-:W3:Y:S02]  /*3a40*/  LDG.E.U8 R157, desc[UR36][R162.64+0x48] ;  /* 0x00004824a29d7981 */ /* 0x004ee4000c1e1100 */
[----:B---3--:R-:W-:-:S05]  /*3a50*/  PRMT R89, R157, 0x8880, RZ ;  /* 0x000088809d597816 */ /* 0x008fca00000000ff */
[----:B------:R-:W-:-:S07]  /*3a60*/  IMAD R22, R89, R156, RZ ;  /* 0x0000009c59167224 */ /* 0x000fce00078e02ff */
.L_x_109:
[----:B------:R-:W-:Y:S05]  /*3a70*/  BSYNC B1 ;  /* 0x0000000000017941 */ /* 0x000fea0003800000 */
.L_x_108:
[----:B---3--:R-:W-:Y:S01]  /*3a80*/  @!P3 IMAD R89, R124, R155, R22 ;  /* 0x0000009b7c59b224 */ /* 0x008fe200078e0216 */
[----:B------:R-:W-:Y:S04]  /*3a90*/  BSSY B1, `(.L_x_110) ;  /* 0x0000006000017945 */ /* 0x000fe80003800000 */
[----:B------:R3:W-:Y:S01]  /*3aa0*/  @!P3 STG.E.U8 desc[UR36][R160.64+0x48], R89 ;  /* 0x00004859a000b986 */ /* 0x0007e2000c101124 */
[----:B------:R-:W-:Y:S05]  /*3ab0*/  @P5 BRA `(.L_x_111) ;  /* 0x00000000000c5947 */ /* 0x000fea0003800000 */
[----:B--2---:R-:W3:Y:S02]  /*3ac0*/  LDG.E.U8 R157, desc[UR36][R162.64+0x49] ;  /* 0x00004924a29d7981 */ /* 0x004ee4000c1e1100 */
[----:B---3--:R-:W-:-:S05]  /*3ad0*/  PRMT R89, R157, 0x8880, RZ ;  /* 0x000088809d597816 */ /* 0x008fca00000000ff */
[----:B------:R-:W-:-:S07]  /*3ae0*/  IMAD R22, R89, R156, RZ ;  /* 0x0000009c59167224 */ /* 0x000fce00078e02ff */
.L_x_111:
[----:B------:R-:W-:Y:S05]  /*3af0*/  BSYNC B1 ;  /* 0x0000000000017941 */ /* 0x000fea0003800000 */
.L_x_110:
[----:B------:R-:W-:Y:S01]  /*3b00*/  @!P5 IMAD R125, R125, R155, R22 ;  /* 0x0000009b7d7dd224 */ /* 0x000fe200078e0216 */
[----:B------:R-:W-:Y:S04]  /*3b10*/  BSSY B1, `(.L_x_112) ;  /* 0x0000006000017945 */ /* 0x000fe80003800000 */
[----:B------:R0:W-:Y:S01]  /*3b20*/  @!P5 STG.E.U8 desc[UR36][R160.64+0x49], R125 ;  /* 0x0000497da000d986 */ /* 0x0001e2000c101124 */
[----:B------:R-:W-:Y:S05]  /*3b30*/  @P2 BRA `(.L_x_113) ;  /* 0x00000000000c2947 */ /* 0x000fea0003800000 */
[----:B--2---:R-:W3:Y:S02]  /*3b40*/  LDG.E.U8 R157, desc[UR36][R166.64+0x48] ;  /* 0x00004824a69d7981 */ /* 0x004ee4000c1e1100 */
[----:B---3--:R-:W-:-:S05]  /*3b50*/  PRMT R89, R157, 0x8880, RZ ;  /* 0x000088809d597816 */ /* 0x008fca00000000ff */
[----:B------:R-:W-:-:S07]  /*3b60*/  IMAD R22, R89, R156, RZ ;  /* 0x0000009c59167224 */ /* 0x000fce00078e02ff */
.L_x_113:
[----:B------:R-:W-:Y:S05]  /*3b70*/  BSYNC B1 ;  /* 0x0000000000017941 */ /* 0x000fea0003800000 */
.L_x_112:
        /* <DEDUP_REMOVED lines=11> */
.L_x_115:
[----:B------:R-:W-:Y:S05]  /*3c30*/  BSYNC B1 ;  /* 0x0000000000017941 */ /* 0x000fea0003800000 */
.L_x_114:
[----:B------:R-:W-:Y:S01]  /*3c40*/  @!P4 IMAD R127, R127, R155, R22 ;  /* 0x0000009b7f7fc224 */ /* 0x000fe200078e0216 */
[----:B------:R-:W-:Y:S04]  /*3c50*/  BSSY B1, `(.L_x_116) ;  /* 0x0000006000017945 */ /* 0x000fe80003800000 */
[----:B------:R0:W-:Y:S01]  /*3c60*/  @!P4 STG.E.U8 desc[UR36][R8.64+0x49], R127 ;  /* 0x0000497f0800c986 */ /* 0x0001e2000c101124 */
[----:B------:R-:W-:Y:S05]  /*3c70*/  @P3 BRA `(.L_x_117) ;  /* 0x00000000000c3947 */ /* 0x000fea0003800000 */
[----:B--2---:R-:W3:Y:S02]  /*3c80*/  LDG.E.U8 R157, desc[UR36][R162.64+0x50] ;  /* 0x00005024a29d7981 */ /* 0x004ee4000c1e1100 */
[----:B---3--:R-:W-:-:S05]  /*3c90*/  PRMT R89, R157, 0x8880, RZ ;  /* 0x000088809d597816 */ /* 0x008fca00000000ff */
[----:B------:R-:W-:-:S07]  /*3ca0*/  IMAD R22, R89, R156, RZ ;  /* 0x0000009c59167224 */ /* 0x000fce00078e02ff */
.L_x_117:
[----:B------:R-:W-:Y:S05]  /*3cb0*/  BSYNC B1 ;  /* 0x0000000000017941 */ /* 0x000fea0003800000 */
.L_x_116:
[----:B---3--:R-:W-:Y:S01]  /*3cc0*/  @!P3 IMAD R89, R128, R155, R22 ;  /* 0x0000009b8059b224 */ /* 0x008fe200078e0216 */
[----:B------:R-:W-:Y:S04]  /*3cd0*/  BSSY B1, `(.L_x_118) ;  /* 0x0000006000017945 */ /* 0x000fe80003800000 */
[----:B------:R3:W-:Y:S01]  /*3ce0*/  @!P3 STG.E.U8 desc[UR36][R160.64+0x50], R89 ;  /* 0x00005059a000b986 */ /* 0x0007e2000c101124 */
[----:B------:R-:W-:Y:S05]  /*3cf0*/  @P5 BRA `(.L_x_119) ;  /* 0x00000000000c5947 */ /* 0x000fea0003800000 */
[----:B--2---:R-:W3:Y:S02]  /*3d00*/  LDG.E.U8 R157, desc[UR36][R162.64+0x51] ;  /* 0x00005124a29d7981 */ /* 0x004ee4000c1e1100 */
[----:B---3--:R-:W-:-:S05]  /*3d10*/  PRMT R89, R157, 0x8880, RZ ;  /* 0x000088809d597816 */ /* 0x008fca00000000ff */
[----:B------:R-:W-:-:S07]  /*3d20*/  IMAD R22, R89, R156, RZ ;  /* 0x0000009c59167224 */ /* 0x000fce00078e02ff */
.L_x_119:
[----:B------:R-:W-:Y:S05]  /*3d30*/  BSYNC B1 ;  /* 0x0000000000017941 */ /* 0x000fea0003800000 */
.L_x_118:
[----:B------:R-:W-:Y:S01]  /*3d40*/  @!P5 IMAD R129, R129, R155, R22 ;  /* 0x0000009b8181d224 */ /* 0x000fe200078e0216 */
[----:B------:R-:W-:Y:S04]  /*3d50*/  BSSY B1, `(.L_x_120) ;  /* 0x0000006000017945 */ /* 0x000fe80003800000 */
[----:B------:R0:W-:Y:S01]  /*3d60*/  @!P5 STG.E.U8 desc[UR36][R160.64+0x51], R129 ;  /* 0x00005181a000d986 */ /* 0x0001e2000c101124 */
[----:B------:R-:W-:Y:S05]  /*3d70*/  @P2 BRA `(.L_x_121) ;  /* 0x00000000000c2947 */ /* 0x000fea0003800000 */
[----:B--2---:R-:W3:Y:S02]  /*3d80*/  LDG.E.U8 R157, desc[UR36][R166.64+0x50] ;  /* 0x00005024a69d7981 */ /* 0x004ee4000c1e1100 */
[----:B---3--:R-:W-:-:S05]  /*3d90*/  PRMT R89, R157, 0x8880, RZ ;  /* 0x000088809d597816 */ /* 0x008fca00000000ff */
[----:B------:R-:W-:-:S07]  /*3da0*/  IMAD R22, R89, R156, RZ ;  /* 0x0000009c59167224 */ /* 0x000fce00078e02ff */
.L_x_121:
[----:B------:R-:W-:Y:S05]  /*3db0*/  BSYNC B1 ;  /* 0x0000000000017941 */ /* 0x000fea0003800000 */
.L_x_120:
        /* <DEDUP_REMOVED lines=11> */
.L_x_123:
[----:B------:R-:W-:Y:S05]  /*3e70*/  BSYNC B1 ;  /* 0x0000000000017941 */ /* 0x000fea0003800000 */
.L_x_122:
[----:B------:R-:W-:Y:S01]  /*3e80*/  @!P4 IMAD R131, R131, R155, R22 ;  /* 0x0000009b8383c224 */ /* 0x000fe200078e0216 */
[----:B------:R-:W-:Y:S04]  /*3e90*/  BSSY B1, `(.L_x_124) ;  /* 0x0000006000017945 */ /* 0x000fe80003800000 */
[----:B------:R0:W-:Y:S01]  /*3ea0*/  @!P4 STG.E.U8 desc[UR36][R8.64+0x51], R131 ;  /* 0x000051830800c986 */ /* 0x0001e2000c101124 */
[----:B------:R-:W-:Y:S05]  /*3eb0*/  @P3 BRA `(.L_x_125) ;  /* 0x00000000000c3947 */ /* 0x000fea0003800000 */
[----:B--2---:R-:W3:Y:S02]  /*3ec0*/  LDG.E.U8 R157, desc[UR36][R162.64+0x58] ;  /* 0x00005824a29d7981 */ /* 0x004ee4000c1e1100 */
[----:B---3--:R-:W-:-:S05]  /*3ed0*/  PRMT R89, R157, 0x8880, RZ ;  /* 0x000088809d597816 */ /* 0x008fca00000000ff */
[----:B------:R-:W-:-:S07]  /*3ee0*/  IMAD R22, R89, R156, RZ ;  /* 0x0000009c59167224 */ /* 0x000fce00078e02ff */
.L_x_125:
[----:B------:R-:W-:Y:S05]  /*3ef0*/  BSYNC B1 ;  /* 0x0000000000017941 */ /* 0x000fea0003800000 */
.L_x_124:
[----:B---3--:R-:W-:Y:S01]  /*3f00*/  @!P3 IMAD R89, R132, R155, R22 ;  /* 0x0000009b8459b224 */ /* 0x008fe200078e0216 */
[----:B------:R-:W-:Y:S04]  /*3f10*/  BSSY B1, `(.L_x_126) ;  /* 0x0000006000017945 */ /* 0x000fe80003800000 */
[----:B------:R3:W-:Y:S01]  /*3f20*/  @!P3 STG.E.U8 desc[UR36][R160.64+0x58], R89 ;  /* 0x00005859a000b986 */ /* 0x0007e2000c101124 */
[----:B------:R-:W-:Y:S05]  /*3f30*/  @P5 BRA `(.L_x_127) ;  /* 0x00000000000c5947 */ /* 0x000fea0003800000 */
[----:B--2---:R-:W3:Y:S02]  /*3f40*/  LDG.E.U8 R157, desc[UR36][R162.64+0x59] ;  /* 0x00005924a29d7981 */ /* 0x004ee4000c1e1100 */
[----:B---3--:R-:W-:-:S05]  /*3f50*/  PRMT R89, R157, 0x8880, RZ ;  /* 0x000088809d597816 */ /* 0x008fca00000000ff */
[----:B------:R-:W-:-:S07]  /*3f60*/  IMAD R22, R89, R156, RZ ;  /* 0x0000009c59167224 */ /* 0x000fce00078e02ff */
.L_x_127:
[----:B------:R-:W-:Y:S05]  /*3f70*/  BSYNC B1 ;  /* 0x0000000000017941 */ /* 0x000fea0003800000 */
.L_x_126:
[----:B------:R-:W-:Y:S01]  /*3f80*/  @!P5 IMAD R133, R133, R155, R22 ;  /* 0x0000009b8585d224 */ /* 0x000fe200078e0216 */
[----:B------:R-:W-:Y:S04]  /*3f90*/  BSSY B1, `(.L_x_128) ;  /* 0x0000006000017945 */ /* 0x000fe80003800000 */
[----:B------:R0:W-:Y:S01]  /*3fa0*/  @!P5 STG.E.U8 desc[UR36][R160.64+0x59], R133 ;  /* 0x00005985a000d986 */ /* 0x0001e2000c101124 */
[----:B------:R-:W-:Y:S05]  /*3fb0*/  @P2 BRA `(.L_x_129) ;  /* 0x00000000000c2947 */ /* 0x000fea0003800000 */
[----:B--2---:R-:W3:Y:S02]  /*3fc0*/  LDG.E.U8 R157, desc[UR36][R166.64+0x58] ;  /* 0x00005824a69d7981 */ /* 0x004ee4000c1e1100 */
[----:B---3--:R-:W-:-:S05]  /*3fd0*/  PRMT R89, R157, 0x8880, RZ ;  /* 0x000088809d597816 */ /* 0x008fca00000000ff */
[----:B------:R-:W-:-:S07]  /*3fe0*/  IMAD R22, R89, R156, RZ ;  /* 0x0000009c59167224 */ /* 0x000fce00078e02ff */
.L_x_129:
[----:B------:R-:W-:Y:S05]  /*3ff0*/  BSYNC B1 ;  /* 0x0000000000017941 */ /* 0x000fea0003800000 */
.L_x_128:
        /* <DEDUP_REMOVED lines=11> */
.L_x_131:
[----:B------:R-:W-:Y:S05]  /*40b0*/  BSYNC B1 ;  /* 0x0000000000017941 */ /* 0x000fea0003800000 */
.L_x_130:
[----:B------:R-:W-:Y:S01]  /*40c0*/  @!P4 IMAD R135, R135, R155, R22 ;  /* 0x0000009b8787c224 */ /* 0x000fe200078e0216 */
[----:B------:R-:W-:Y:S04]  /*40d0*/  BSSY B1, `(.L_x_132) ;  /* 0x0000006000017945 */ /* 0x000fe80003800000 */
[----:B------:R0:W-:Y:S01]  /*40e0*/  @!P4 STG.E.U8 desc[UR36][R8.64+0x59], R135 ;  /* 0x000059870800c986 */ /* 0x0001e2000c101124 */
[----:B------:R-:W-:Y:S05]  /*40f0*/  @P3 BRA `(.L_x_133) ;  /* 0x00000000000c3947 */ /* 0x000fea0003800000 */
[----:B--2---:R-:W3:Y:S02]  /*4100*/  LDG.E.U8 R157, desc[UR36][R162.64+0x60] ;  /* 0x00006024a29d7981 */ /* 0x004ee4000c1e1100 */
[----:B---3--:R-:W-:-:S05]  /*4110*/  PRMT R89, R157, 0x8880, RZ ;  /* 0x000088809d597816 */ /* 0x008fca00000000ff */
[----:B------:R-:W-:-:S07]  /*4120*/  IMAD R22, R89, R156, RZ ;  /* 0x0000009c59167224 */ /* 0x000fce00078e02ff */
.L_x_133:
[----:B------:R-:W-:Y:S05]  /*4130*/  BSYNC B1 ;  /* 0x0000000000017941 */ /* 0x000fea0003800000 */
.L_x_132:
[----:B---3--:R-:W-:Y:S01]  /*4140*/  @!P3 IMAD R89, R136, R155, R22 ;  /* 0x0000009b8859b224 */ /* 0x008fe200078e0216 */
[----:B------:R-:W-:Y:S04]  /*4150*/  BSSY B1, `(.L_x_134) ;  /* 0x0000006000017945 */ /* 0x000fe80003800000 */
[----:B------:R3:W-:Y:S01]  /*4160*/  @!P3 STG.E.U8 desc[UR36][R160.64+0x60], R89 ;  /* 0x00006059a000b986 */ /* 0x0007e2000c101124 */
[----:B------:R-:W-:Y:S05]  /*4170*/  @P5 BRA `(.L_x_135) ;  /* 0x00000000000c5947 */ /* 0x000fea0003800000 */
[----:B--2---:R-:W3:Y:S02]  /*4180*/  LDG.E.U8 R157, desc[UR36][R162.64+0x61] ;  /* 0x00006124a29d7981 */ /* 0x004ee4000c1e1100 */
[----:B---3--:R-:W-:-:S05]  /*4190*/  PRMT R89, R157, 0x8880, RZ ;  /* 0x000088809d597816 */ /* 0x008fca00000000ff */
[----:B------:R-:W-:-:S07]  /*41a0*/  IMAD R22, R89, R156, RZ ;  /* 0x0000009c59167224 */ /* 0x000fce00078e02ff */
.L_x_135:
[----:B------:R-:W-:Y:S05]  /*41b0*/  BSYNC B1 ;  /* 0x0000000000017941 */ /* 0x000fea0003800000 */
.L_x_134:
[----:B------:R-:W-:Y:S01]  /*41c0*/  @!P5 IMAD R137, R137, R155, R22 ;  /* 0x0000009b8989d224 */ /* 0x000fe200078e0216 */
[----:B------:R-:W-:Y:S04]  /*41d0*/  BSSY B1, `(.L_x_136) ;  /* 0x0000006000017945 */ /* 0x000fe80003800000 */
[----:B------:R0:W-:Y:S01]  /*41e0*/  @!P5 STG.E.U8 desc[UR36][R160.64+0x61], R137 ;  /* 0x00006189a000d986 */ /* 0x0001e2000c101124 */
[----:B------:R-:W-:Y:S05]  /*41f0*/  @P2 BRA `(.L_x_137) ;  /* 0x00000000000c2947 */ /* 0x000fea0003800000 */
[----:B--2---:R-:W3:Y:S02]  /*4200*/  LDG.E.U8 R157, desc[UR36][R166.64+0x60] ;  /* 0x00006024a69d7981 */ /* 0x004ee4000c1e1100 */
[----:B---3--:R-:W-:-:S05]  /*4210*/  PRMT R89, R157, 0x8880, RZ ;  /* 0x000088809d597816 */ /* 0x008fca00000000ff */
[----:B------:R-:W-:-:S07]  /*4220*/  IMAD R22, R89, R156, RZ ;  /* 0x0000009c59167224 */ /* 0x000fce00078e02ff */
.L_x_137:
[----:B------:R-:W-:Y:S05]  /*4230*/  BSYNC B1 ;  /* 0x0000000000017941 */ /* 0x000fea0003800000 */
.L_x_136:
        /* <DEDUP_REMOVED lines=11> */
.L_x_139:
[----:B------:R-:W-:Y:S05]  /*42f0*/  BSYNC B1 ;  /* 0x0000000000017941 */ /* 0x000fea0003800000 */
.L_x_138:
[----:B------:R-:W-:Y:S01]  /*4300*/  @!P4 IMAD R139, R139, R155, R22 ;  /* 0x0000009b8b8bc224 */ /* 0x000fe200078e0216 */
[----:B------:R-:W-:Y:S04]  /*4310*/  BSSY B1, `(.L_x_140) ;  /* 0x0000006000017945 */ /* 0x000fe80003800000 */
[----:B------:R0:W-:Y:S01]  /*4320*/  @!P4 STG.E.U8 desc[UR36][R8.64+0x61], R139 ;  /* 0x0000618b0800c986 */ /* 0x0001e2000c101124 */
[----:B------:R-:W-:Y:S05]  /*4330*/  @P3 BRA `(.L_x_141) ;  /* 0x00000000000c3947 */ /* 0x000fea0003800000 */
[----:B--2---:R-:W3:Y:S02]  /*4340*/  LDG.E.U8 R157, desc[UR36][R162.64+0x68] ;  /* 0x00006824a29d7981 */ /* 0x004ee4000c1e1100 */
[----:B---3--:R-:W-:-:S05]  /*4350*/  PRMT R89, R157, 0x8880, RZ ;  /* 0x000088809d597816 */ /* 0x008fca00000000ff */
[----:B------:R-:W-:-:S07]  /*4360*/  IMAD R22, R89, R156, RZ ;  /* 0x0000009c59167224 */ /* 0x000fce00078e02ff */
.L_x_141:
[----:B------:R-:W-:Y:S05]  /*4370*/  BSYNC B1 ;  /* 0x0000000000017941 */ /* 0x000fea0003800000 */
.L_x_140:
[----:B---3--:R-:W-:Y:S01]  /*4380*/  @!P3 IMAD R89, R140, R155, R22 ;  /* 0x0000009b8c59b224 */ /* 0x008fe200078e0216 */
[----:B------:R-:W-:Y:S04]  /*4390*/  BSSY B1, `(.L_x_142) ;  /* 0x0000006000017945 */ /* 0x000fe80003800000 */
[----:B------:R3:W-:Y:S01]  /*43a0*/  @!P3 STG.E.U8 desc[UR36][R160.64+0x68], R89 ;  /* 0x00006859a000b986 */ /* 0x0007e2000c101124 */
[----:B------:R-:W-:Y:S05]  /*43b0*/  @P5 BRA `(.L_x_143) ;  /* 0x00000000000c5947 */ /* 0x000fea0003800000 */
[----:B--2---:R-:W3:Y:S02]  /*43c0*/  LDG.E.U8 R157, desc[UR36][R162.64+0x69] ;  /* 0x00006924a29d7981 */ /* 0x004ee4000c1e1100 */
[----:B---3--:R-:W-:-:S05]  /*43d0*/  PRMT R89, R157, 0x8880, RZ ;  /* 0x000088809d597816 */ /* 0x008fca00000000ff */
[----:B------:R-:W-:-:S07]  /*43e0*/  IMAD R22, R89, R156, RZ ;  /* 0x0000009c59167224 */ /* 0x000fce00078e02ff */
.L_x_143:
[----:B------:R-:W-:Y:S05]  /*43f0*/  BSYNC B1 ;  /* 0x0000000000017941 */ /* 0x000fea0003800000 */
.L_x_142:
[----:B------:R-:W-:Y:S01]  /*4400*/  @!P5 IMAD R141, R141, R155, R22 ;  /* 0x0000009b8d8dd224 */ /* 0x000fe200078e0216 */
[----:B------:R-:W-:Y:S04]  /*4410*/  BSSY B1, `(.L_x_144) ;  /* 0x0000006000017945 */ /* 0x000fe80003800000 */
[----:B------:R0:W-:Y:S01]  /*4420*/  @!P5 STG.E.U8 desc[UR36][R160.64+0x69], R141 ;  /* 0x0000698da000d986 */ /* 0x0001e2000c101124 */
[----:B------:R-:W-:Y:S05]  /*4430*/  @P2 BRA `(.L_x_145) ;  /* 0x00000000000c2947 */ /* 0x000fea0003800000 */
[----:B--2---:R-:W3:Y:S02]  /*4440*/  LDG.E.U8 R157, desc[UR36][R166.64+0x68] ;  /* 0x00006824a69d7981 */ /* 0x004ee4000c1e1100 */
[----:B---3--:R-:W-:-:S05]  /*4450*/  PRMT R89, R157, 0x8880, RZ ;  /* 0x000088809d597816 */ /* 0x008fca00000000ff */
[----:B------:R-:W-:-:S07]  /*4460*/  IMAD R22, R89, R156, RZ ;  /* 0x0000009c59167224 */ /* 0x000fce00078e02ff */
.L_x_145:
[----:B------:R-:W-:Y:S05]  /*4470*/  BSYNC B1 ;  /* 0x0000000000017941 */ /* 0x000fea0003800000 */
.L_x_144:
        /* <DEDUP_REMOVED lines=11> */
.L_x_147:
[----:B------:R-:W-:Y:S05]  /*4530*/  BSYNC B1 ;  /* 0x0000000000017941 */ /* 0x000fea0003800000 */
.L_x_146:
[----:B------:R-:W-:Y:S01]  /*4540*/  @!P4 IMAD R143, R143, R155, R22 ;  /* 0x0000009b8f8fc224 */ /* 0x000fe200078e0216 */
[----:B------:R-:W-:Y:S04]  /*4550*/  BSSY B1, `(.L_x_148) ;  /* 0x0000006000017945 */ /* 0x000fe80003800000 */
[----:B------:R0:W-:Y:S01]  /*4560*/  @!P4 STG.E.U8 desc[UR36][R8.64+0x69], R143 ;  /* 0x0000698f0800c986 */ /* 0x0001e2000c101124 */
[----:B------:R-:W-:Y:S05]  /*4570*/  @P3 BRA `(.L_x_149) ;  /* 0x00000000000c3947 */ /* 0x000fea0003800000 */
[----:B--2---:R-:W3:Y:S02]  /*4580*/  LDG.E.U8 R157, desc[UR36][R162.64+0x70] ;  /* 0x00007024a29d7981 */ /* 0x004ee4000c1e1100 */
[----:B---3--:R-:W-:-:S05]  /*4590*/  PRMT R89, R157, 0x8880, RZ ;  /* 0x000088809d597816 */ /* 0x008fca00000000ff */
[----:B------:R-:W-:-:S07]  /*45a0*/  IMAD R22, R89, R156, RZ ;  /* 0x0000009c59167224 */ /* 0x000fce00078e02ff */
.L_x_149:
[----:B------:R-:W-:Y:S05]  /*45b0*/  BSYNC B1 ;  /* 0x0000000000017941 */ /* 0x000fea0003800000 */
.L_x_148:
[----:B---3--:R-:W-:Y:S01]  /*45c0*/  @!P3 IMAD R89, R144, R155, R22 ;  /* 0x0000009b9059b224 */ /* 0x008fe200078e0216 */
[----:B------:R-:W-:Y:S04]  /*45d0*/  BSSY B1, `(.L_x_150) ;  /* 0x0000006000017945 */ /* 0x000fe80003800000 */
[----:B------:R3:W-:Y:S01]  /*45e0*/  @!P3 STG.E.U8 desc[UR36][R160.64+0x70], R89 ;  /* 0x00007059a000b986 */ /* 0x0007e2000c101124 */
[----:B------:R-:W-:Y:S05]  /*45f0*/  @P5 BRA `(.L_x_151) ;  /* 0x00000000000c5947 */ /* 0x000fea0003800000 */
[----:B--2---:R-:W3:Y:S02]  /*4600*/  LDG.E.U8 R157, desc[UR36][R162.64+0x71] ;  /* 0x00007124a29d7981 */ /* 0x004ee4000c1e1100 */
[----:B---3--:R-:W-:-:S05]  /*4610*/  PRMT R89, R157, 0x8880, RZ ;  /* 0x000088809d597816 */ /* 0x008fca00000000ff */
[----:B------:R-:W-:-:S07]  /*4620*/  IMAD R22, R89, R156, RZ ;  /* 0x0000009c59167224 */ /* 0x000fce00078e02ff */
.L_x_151:
[----:B------:R-:W-:Y:S05]  /*4630*/  BSYNC B1 ;  /* 0x0000000000017941 */ /* 0x000fea0003800000 */
.L_x_150:
[----:B------:R-:W-:Y:S01]  /*4640*/  @!P5 IMAD R145, R145, R155, R22 ;  /* 0x0000009b9191d224 */ /* 0x000fe200078e0216 */
[----:B------:R-:W-:Y:S04]  /*4650*/  BSSY B1, `(.L_x_152) ;  /* 0x0000006000017945 */ /* 0x000fe80003800000 */
[----:B------:R0:W-:Y:S01]  /*4660*/  @!P5 STG.E.U8 desc[UR36][R160.64+0x71], R145 ;  /* 0x00007191a000d986 */ /* 0x0001e2000c101124 */
[----:B------:R-:W-:Y:S05]  /*4670*/  @P2 BRA `(.L_x_153) ;  /* 0x00000000000c2947 */ /* 0x000fea0003800000 */
[----:B--2---:R-:W3:Y:S02]  /*4680*/  LDG.E.U8 R157, desc[UR36][R166.64+0x70] ;  /* 0x00007024a69d7981 */ /* 0x004ee4000c1e1100 */
[----:B---3--:R-:W-:-:S05]  /*4690*/  PRMT R89, R157, 0x8880, RZ ;  /* 0x000088809d597816 */ /* 0x008fca00000000ff */
[----:B------:R-:W-:-:S07]  /*46a0*/  IMAD R22, R89, R156, RZ ;  /* 0x0000009c59167224 */ /* 0x000fce00078e02ff */
.L_x_153:
[----:B------:R-:W-:Y:S05]  /*46b0*/  BSYNC B1 ;  /* 0x0000000000017941 */ /* 0x000fea0003800000 */
.L_x_152:
[C---:B------:R-:W-:Y:S01]  /*46c0*/  ISETP.LT.OR P4, PT, R3.reuse, 0x72, !P1 ;  /* 0x000000720300780c */ /* 0x040fe20004f81670 */
[----:B---3--:R-:W-:Y:S01]  /*46d0*/  @!P2 IMAD R89, R146, R155, R22 ;  /* 0x0000009b9259a224 */ /* 0x008fe200078e0216 */
[----:B------:R-:W-:Y:S01]  /*46e0*/  BSSY B1, `(.L_x_154) ;  /* 0x000000b000017945 */ /* 0x000fe20003800000 */
[----:B------:R-:W-:Y:S02]  /*46f0*/  ISETP.LT.OR P3, PT, R3, 0x79, !P0 ;  /* 0x000000790300780c */ /* 0x000fe40004761670 */
[----:B------:R-:W-:Y:S01]  /*4700*/  IADD3 R153, P5, R153, 0x80, RZ ;  /* 0x0000008099997810 */ /* 0x000fe20007fbe0ff */
[----:B------:R3:W-:Y:S01]  /*4710*/  @!P2 STG.E.U8 desc[UR36][R8.64+0x70], R89 ;  /* 0x000070590800a986 */ /* 0x0007e2000c101124 */
[C---:B------:R-:W-:Y:S02]  /*4720*/  ISETP.LT.OR P2, PT, R3.reuse, 0x79, !P1 ;  /* 0x000000790300780c */ /* 0x040fe40004f41670 */
[C---:B------:R-:W-:Y:S02]  /*4730*/  ISETP.LT.OR P0, PT, R3.reuse, 0x7a, !P0 ;  /* 0x0000007a0300780c */ /* 0x040fe40004701670 */
[----:B------:R-:W-:-:S02]  /*4740*/  ISETP.LT.OR P1, PT, R3, 0x7a, !P1 ;  /* 0x0000007a0300780c */ /* 0x000fc40004f21670 */
[----:B------:R-:W-:Y:S11]  /*4750*/  @P4 BRA `(.L_x_155) ;  /* 0x00000000000c4947 */ /* 0x000ff60003800000 */
[----:B--2---:R-:W3:Y:S02]  /*4760*/  LDG.E.U8 R157, desc[UR36][R166.64+0x71] ;  /* 0x00007124a69d7981 */ /* 0x004ee4000c1e1100 */
[----:B---3--:R-:W-:-:S05]  /*4770*/  PRMT R89, R157, 0x8880, RZ ;  /* 0x000088809d597816 */ /* 0x008fca00000000ff */
[----:B------:R-:W-:-:S07]  /*4780*/  IMAD R22, R89, R156, RZ ;  /* 0x0000009c59167224 */ /* 0x000fce00078e02ff */
.L_x_155:
[----:B------:R-:W-:Y:S05]  /*4790*/  BSYNC B1 ;  /* 0x0000000000017941 */ /* 0x000fea0003800000 */
.L_x_154:
[----:B------:R-:W-:Y:S01]  /*47a0*/  @!P4 IMAD R147, R147, R155, R22 ;  /* 0x0000009b9393c224 */ /* 0x000fe200078e0216 */
[----:B------:R-:W-:Y:S04]  /*47b0*/  BSSY B1, `(.L_x_156) ;  /* 0x0000006000017945 */ /* 0x000fe80003800000 */
[----:B------:R0:W-:Y:S01]  /*47c0*/  @!P4 STG.E.U8 desc[UR36][R8.64+0x71], R147 ;  /* 0x000071930800c986 */ /* 0x0001e2000c101124 */
[----:B------:R-:W-:Y:S05]  /*47d0*/  @P3 BRA `(.L_x_157) ;  /* 0x00000000000c3947 */ /* 0x000fea0003800000 */
[----:B--2---:R-:W3:Y:S02]  /*47e0*/  LDG.E.U8 R157, desc[UR36][R162.64+0x78] ;  /* 0x00007824a29d7981 */ /* 0x004ee4000c1e1100 */
[----:B---3--:R-:W-:-:S05]  /*47f0*/  PRMT R89, R157, 0x8880, RZ ;  /* 0x000088809d597816 */ /* 0x008fca00000000ff */
[----:B------:R-:W-:-:S07]  /*4800*/  IMAD R22, R89, R156, RZ ;  /* 0x0000009c59167224 */ /* 0x000fce00078e02ff */
.L_x_157:
[----:B------:R-:W-:Y:S05]  /*4810*/  BSYNC B1 ;  /* 0x0000000000017941 */ /* 0x000fea0003800000 */
.L_x_156:
[----:B---3--:R-:W-:Y:S01]  /*4820*/  @!P3 IMAD R89, R148, R155, R22 ;  /* 0x0000009b9459b224 */ /* 0x008fe200078e0216 */
[----:B------:R-:W-:Y:S01]  /*4830*/  BSSY B1, `(.L_x_158) ;  /* 0x0000007000017945 */ /* 0x000fe20003800000 */
[----:B----4-:R-:W-:-:S03]  /*4840*/  IMAD.X R91, RZ, RZ, R5, P5 ;  /* 0x000000ffff5b7224 */ /* 0x010fc600028e0605 */
[----:B------:R3:W-:Y:S01]  /*4850*/  @!P3 STG.E.U8 desc[UR36][R160.64+0x78], R89 ;  /* 0x00007859a000b986 */ /* 0x0007e2000c101124 */
[----:B------:R-:W-:Y:S05]  /*4860*/  @P0 BRA `(.L_x_159) ;  /* 0x00000000000c0947 */ /* 0x000fea0003800000 */
[----:B--2---:R-:W2:Y:S02]  /*4870*/  LDG.E.U8 R157, desc[UR36][R162.64+0x79] ;  /* 0x00007924a29d7981 */ /* 0x004ea4000c1e1100 */
[----:B--2---:R-:W-:-:S05]  /*4880*/  PRMT R5, R157, 0x8880, RZ ;  /* 0x000088809d057816 */ /* 0x004fca00000000ff */
[----:B------:R-:W-:-:S07]  /*4890*/  IMAD R22, R5, R156, RZ ;  /* 0x0000009c05167224 */ /* 0x000fce00078e02ff */
.L_x_159:
[----:B------:R-:W-:Y:S05]  /*48a0*/  BSYNC B1 ;  /* 0x0000000000017941 */ /* 0x000fea0003800000 */
.L_x_158:
[----:B------:R-:W-:Y:S01]  /*48b0*/  @!P0 IMAD R149, R149, R155, R22 ;  /* 0x0000009b95958224 */ /* 0x000fe200078e0216 */
[----:B------:R-:W-:Y:S01]  /*48c0*/  BSSY B1, `(.L_x_160) ;  /* 0x0000007000017945 */ /* 0x000fe20003800000 */
[----:B------:R-:W-:-:S03]  /*48d0*/  IMAD R4, R91, R158, RZ ;  /* 0x0000009e5b047224 */ /* 0x000fc600078e02ff */
[----:B------:R4:W-:Y:S01]  /*48e0*/  @!P0 STG.E.U8 desc[UR36][R160.64+0x79], R149 ;  /* 0x00007995a0008986 */ /* 0x0009e2000c101124 */
[----:B------:R-:W-:Y:S05]  /*48f0*/  @P2 BRA `(.L_x_161) ;  /* 0x00000000000c2947 */ /* 0x000fea0003800000 */
[----:B--2---:R-:W2:Y:S02]  /*4900*/  LDG.E.U8 R157, desc[UR36][R166.64+0x78] ;  /* 0x00007824a69d7981 */ /* 0x004ea4000c1e1100 */
[----:B--2---:R-:W-:-:S05]  /*4910*/  PRMT R5, R157, 0x8880, RZ ;  /* 0x000088809d057816 */ /* 0x004fca00000000ff */
[----:B------:R-:W-:-:S07]  /*4920*/  IMAD R22, R5, R156, RZ ;  /* 0x0000009c05167224 */ /* 0x000fce00078e02ff */
.L_x_161:
[----:B------:R-:W-:Y:S05]  /*4930*/  BSYNC B1 ;  /* 0x0000000000017941 */ /* 0x000fea0003800000 */
.L_x_160:
[----:B------:R-:W-:Y:S01]  /*4940*/  @!P2 IMAD R5, R150, R155, R22 ;  /* 0x0000009b9605a224 */ /* 0x000fe200078e0216 */
[----:B------:R-:W-:Y:S01]  /*4950*/  BSSY B1, `(.L_x_162) ;  /* 0x0000009000017945 */ /* 0x000fe20003800000 */
[C---:B---3--:R-:W-:Y:S02]  /*4960*/  IMAD R89, R153.reuse, R159, R4 ;  /* 0x0000009f99597224 */ /* 0x048fe400078e0204 */
[CC--:B------:R-:W-:Y:S01]  /*4970*/  IMAD.WIDE.U32 R164, R153.reuse, R158.reuse, R164 ;  /* 0x0000009e99a47225 */ /* 0x0c0fe200078e00a4 */
[----:B------:R3:W-:Y:S03]  /*4980*/  @!P2 STG.E.U8 desc[UR36][R8.64+0x78], R5 ;  /* 0x000078050800a986 */ /* 0x0007e6000c101124 */
[----:B------:R-:W-:Y:S01]  /*4990*/  IMAD.WIDE.U32 R158, R153, R158, R20 ;  /* 0x0000009e999e7225 */ /* 0x000fe200078e0014 */
[----:B------:R-:W-:Y:S06]  /*49a0*/  @P1 BRA `(.L_x_163) ;  /* 0x00000000000c1947 */ /* 0x000fec0003800000 */
[----:B--2---:R-:W3:Y:S02]  /*49b0*/  LDG.E.U8 R157, desc[UR36][R166.64+0x79] ;  /* 0x00007924a69d7981 */ /* 0x004ee4000c1e1100 */
[----:B---3--:R-:W-:-:S05]  /*49c0*/  PRMT R5, R157, 0x8880, RZ ;  /* 0x000088809d057816 */ /* 0x008fca00000000ff */
[----:B------:R-:W-:-:S07]  /*49d0*/  IMAD R22, R5, R156, RZ ;  /* 0x0000009c05167224 */ /* 0x000fce00078e02ff */
.L_x_163:
[----:B------:R-:W-:Y:S05]  /*49e0*/  BSYNC B1 ;  /* 0x0000000000017941 */ /* 0x000fea0003800000 */
.L_x_162:
[----:B------:R-:W-:Y:S01]  /*49f0*/  @!P1 IMAD R151, R151, R155, R22 ;  /* 0x0000009b97979224 */ /* 0x000fe200078e0216 */
[----:B------:R-:W-:Y:S01]  /*4a00*/  ISETP.GE.AND P2, PT, R0, 0x81, PT ;  /* 0x000000810000780c */ /* 0x000fe20003f46270 */
[----:B------:R-:W-:Y:S01]  /*4a10*/  BSSY B1, `(.L_x_164) ;  /* 0x000000c000017945 */ /* 0x000fe20003800000 */
[----:B------:R-:W-:Y:S02]  /*4a20*/  IADD3 R4, P5, R158, R12, RZ ;  /* 0x0000000c9e047210 */ /* 0x000fe40007fbe0ff */
[----:B------:R0:W-:Y:S01]  /*4a30*/  @!P1 STG.E.U8 desc[UR36][R8.64+0x79], R151 ;  /* 0x0000799708009986 */ /* 0x0001e2000c101124 */
[----:B------:R-:W-:Y:S02]  /*4a40*/  ISETP.LT.OR P1, PT, R3, 0x1, !P2 ;  /* 0x000000010300780c */ /* 0x000fe40005721670 */
[----:B---3--:R-:W-:Y:S02]  /*4a50*/  IADD3.X R5, R13, R159, R89, P5, !PT ;  /* 0x0000009f0d057210 */ /* 0x008fe40002ffe459 */
[----:B------:R-:W-:-:S02]  /*4a60*/  ISETP.GE.AND P0, PT, R0, 0x89, PT ;  /* 0x000000890000780c */ /* 0x000fc40003f06270 */
[----:B------:R-:W-:Y:S02]  /*4a70*/  IADD3 R12, P4, P3, R14, R12, R164 ;  /* 0x0000000c0e0c7210 */ /* 0x000fe40007b9e0a4 */
[----:B------:R-:W-:-:S05]  /*4a80*/  ISETP.LT.OR P5, PT, R3, 0x2, !P2 ;  /* 0x000000020300780c */ /* 0x000fca00057a1670 */
[----:B0-----:R-:W-:Y:S08]  /*4a90*/  @P1 BRA `(.L_x_165) ;  /* 0x00000000000c1947 */ /* 0x001ff00003800000 */
[----:B--2---:R-:W2:Y:S02]  /*4aa0*/  LDG.E.U8 R157, desc[UR36][R4.64] ;  /* 0x00000024049d7981 */ /* 0x004ea4000c1e1100 */
[----:B--2---:R-:W-:-:S05]  /*4ab0*/  PRMT R9, R157, 0x8880, RZ ;  /* 0x000088809d097816 */ /* 0x004fca00000000ff */
[----:B------:R-:W-:-:S07]  /*4ac0*/  IMAD R22, R9, R156, RZ ;  /* 0x0000009c09167224 */ /* 0x000fce00078e02ff */
.L_x_165:
[----:B------:R-:W-:Y:S05]  /*4ad0*/  BSYNC B1 ;  /* 0x0000000000017941 */ /* 0x000fea0003800000 */
.L_x_164:
[----:B------:R-:W-:Y:S01]  /*4ae0*/  @!P1 IMAD R9, R24, R155, R22 ;  /* 0x0000009b18099224 */ /* 0x000fe200078e0216 */
[----:B------:R-:W-:Y:S01]  /*4af0*/  BSSY B1, `(.L_x_166) ;  /* 0x0000007000017945 */ /* 0x000fe20003800000 */
[----:B------:R-:W-:-:S03]  /*4b00*/  IMAD.IADD R164, R89, 0x1, R165 ;  /* 0x0000000159a47824 */ /* 0x000fc600078e02a5 */
[----:B------:R0:W-:Y:S01]  /*4b10*/  @!P1 STG.E.U8 desc[UR36][R6.64], R9 ;  /* 0x0000000906009986 */ /* 0x0001e2000c101124 */
[----:B------:R-:W-:Y:S05]  /*4b20*/  @P5 BRA `(.L_x_167) ;  /* 0x00000000000c5947 */ /* 0x000fea0003800000 */
[----:B--2---:R-:W0:Y:S02]  /*4b30*/  LDG.E.U8 R157, desc[UR36][R4.64+0x1] ;  /* 0x00000124049d7981 */ /* 0x004e24000c1e1100 */
[----:B0-----:R-:W-:-:S05]  /*4b40*/  PRMT R9, R157, 0x8880, RZ ;  /* 0x000088809d097816 */ /* 0x001fca00000000ff */
[----:B------:R-:W-:-:S07]  /*4b50*/  IMAD R22, R9, R156, RZ ;  /* 0x0000009c09167224 */ /* 0x000fce00078e02ff */
.L_x_167:
[----:B------:R-:W-:Y:S05]  /*4b60*/  BSYNC B1 ;  /* 0x0000000000017941 */ /* 0x000fea0003800000 */
.L_x_166:
[----:B------:R-:W-:Y:S01]  /*4b70*/  ISETP.LT.OR P1, PT, R3, 0x1, !P0 ;  /* 0x000000010300780c */ /* 0x000fe20004721670 */
[----:B------:R-:W-:Y:S01]  /*4b80*/  @!P5 IMAD R25, R25, R155, R22 ;  /* 0x0000009b1919d224 */ /* 0x000fe200078e0216 */
[----:B------:R-:W-:Y:S01]  /*4b90*/  BSSY B1, `(.L_x_168) ;  /* 0x000000a000017945 */ /* 0x000fe20003800000 */
[----:B------:R-:W-:Y:S02]  /*4ba0*/  IADD3.X R13, R21, R13, R164, P4, P3 ;  /* 0x0000000d150d7210 */ /* 0x000fe400027e64a4 */
[C---:B------:R-:W-:Y:S01]  /*4bb0*/  ISETP.LT.OR P4, PT, R3.reuse, 0x2, !P0 ;  /* 0x000000020300780c */ /* 0x040fe20004781670 */
[----:B------:R3:W-:Y:S01]  /*4bc0*/  @!P5 STG.E.U8 desc[UR36][R6.64+0x1], R25 ;  /* 0x000001190600d986 */ /* 0x0007e2000c101124 */
[C---:B------:R-:W-:Y:S02]  /*4bd0*/  ISETP.LT.OR P5, PT, R3.reuse, 0x9, !P2 ;  /* 0x000000090300780c */ /* 0x040fe400057a1670 */
[----:B------:R-:W-:-:S04]  /*4be0*/  ISETP.LT.OR P3, PT, R3, 0xa, !P2 ;  /* 0x0000000a0300780c */ /* 0x000fc80005761670 */
[----:B------:R-:W-:Y:S09]  /*4bf0*/  @P1 BRA `(.L_x_169) ;  /* 0x00000000000c1947 */ /* 0x000ff20003800000 */
[----:B--2---:R-:W0:Y:S02]  /*4c00*/  LDG.E.U8 R157, desc[UR36][R12.64] ;  /* 0x000000240c9d7981 */ /* 0x004e24000c1e1100 */
[----:B0-----:R-:W-:-:S05]  /*4c10*/  PRMT R9, R157, 0x8880, RZ ;  /* 0x000088809d097816 */ /* 0x001fca00000000ff */
[----:B------:R-:W-:-:S07]  /*4c20*/  IMAD R22, R9, R156, RZ ;  /* 0x0000009c09167224 */ /* 0x000fce00078e02ff */
.L_x_169:
[----:B------:R-:W-:Y:S05]  /*4c30*/  BSYNC B1 ;  /* 0x0000000000017941 */ /* 0x000fea0003800000 */
.L_x_168:
[----:B0-----:R-:W-:Y:S01]  /*4c40*/  @!P1 IMAD R9, R26, R155, R22 ;  /* 0x0000009b1a099224 */ /* 0x001fe200078e0216 */
[----:B------:R-:W-:Y:S04]  /*4c50*/  BSSY B1, `(.L_x_170) ;  /* 0x0000006000017945 */ /* 0x000fe80003800000 */
[----:B------:R0:W-:Y:S01]  /*4c60*/  @!P1 STG.E.U8 desc[UR36][R10.64], R9 ;  /* 0x000000090a009986 */ /* 0x0001e2000c101124 */
[----:B------:R-:W-:Y:S05]  /*4c70*/  @P4 BRA `(.L_x_171) ;  /* 0x00000000000c4947 */ /* 0x000fea0003800000 */
[----:B--2---:R-:W0:Y:S02]  /*4c80*/  LDG.E.U8 R157, desc[UR36][R12.64+0x1] ;  /* 0x000001240c9d7981 */ /* 0x004e24000c1e1100 */
[----:B0-----:R-:W-:-:S05]  /*4c90*/  PRMT R9, R157, 0x8880, RZ ;  /* 0x000088809d097816 */ /* 0x001fca00000000ff */
[----:B------:R-:W-:-:S07]  /*4ca0*/  IMAD R22, R9, R156, RZ ;  /* 0x0000009c09167224 */ /* 0x000fce00078e02ff */
.L_x_171:
[----:B------:R-:W-:Y:S05]  /*4cb0*/  BSYNC B1 ;  /* 0x0000000000017941 */ /* 0x000fea0003800000 */
.L_x_170:
[----:B------:R-:W-:Y:S01]  /*4cc0*/  @!P4 IMAD R27, R27, R155, R22 ;  /* 0x0000009b1b1bc224 */ /* 0x000fe200078e0216 */
[----:B------:R-:W-:Y:S04]  /*4cd0*/  BSSY B1, `(.L_x_172) ;  /* 0x0000006000017945 */ /* 0x000fe80003800000 */
[----:B------:R0:W-:Y:S01]  /*4ce0*/  @!P4 STG.E.U8 desc[UR36][R10.64+0x1], R27 ;  /* 0x0000011b0a00c986 */ /* 0x0001e2000c101124 */
[----:B------:R-:W-:Y:S05]  /*4cf0*/  @P5 BRA `(.L_x_173) ;  /* 0x00000000000c5947 */ /* 0x000fea0003800000 */
[----:B--2---:R-:W0:Y:S02]  /*4d00*/  LDG.E.U8 R157, desc[UR36][R4.64+0x8] ;  /* 0x00000824049d7981 */ /* 0x004e24000c1e1100 */
[----:B0-----:R-:W-:-:S05]  /*4d10*/  PRMT R9, R157, 0x8880, RZ ;  /* 0x000088809d097816 */ /* 0x001fca00000000ff */
[----:B------:R-:W-:-:S07]  /*4d20*/  IMAD R22, R9, R156, RZ ;  /* 0x0000009c09167224 */ /* 0x000fce00078e02ff */
.L_x_173:
[----:B------:R-:W-:Y:S05]  /*4d30*/  BSYNC B1 ;  /* 0x0000000000017941 */ /* 0x000fea0003800000 */
.L_x_172:
[----:B0-----:R-:W-:Y:S01]  /*4d40*/  @!P5 IMAD R9, R28, R155, R22 ;  /* 0x0000009b1c09d224 */ /* 0x001fe200078e0216 */
[----:B------:R-:W-:Y:S04]  /*4d50*/  BSSY B1, `(.L_x_174) ;  /* 0x0000006000017945 */ /* 0x000fe80003800000 */
[----:B------:R0:W-:Y:S01]  /*4d60*/  @!P5 STG.E.U8 desc[UR36][R6.64+0x8], R9 ;  /* 0x000008090600d986 */ /* 0x0001e2000c101124 */
[----:B------:R-:W-:Y:S05]  /*4d70*/  @P3 BRA `(.L_x_175) ;  /* 0x00000000000c3947 */ /* 0x000fea0003800000 */
[----:B--2---:R-:W0:Y:S02]  /*4d80*/  LDG.E.U8 R157, desc[UR36][R4.64+0x9] ;  /* 0x00000924049d7981 */ /* 0x004e24000c1e1100 */
[----:B0-----:R-:W-:-:S05]  /*4d90*/  PRMT R9, R157, 0x8880, RZ ;  /* 0x000088809d097816 */ /* 0x001fca00000000ff */
[----:B------:R-:W-:-:S07]  /*4da0*/  IMAD R22, R9, R156, RZ ;  /* 0x0000009c09167224 */ /* 0x000fce00078e02ff */
.L_x_175:
[----:B------:R-:W-:Y:S05]  /*4db0*/  BSYNC B1 ;  /* 0x0000000000017941 */ /* 0x000fea0003800000 */
.L_x_174:
[----:B------:R-:W-:Y:S01]  /*4dc0*/  ISETP.LT.OR P5, PT, R3, 0x9, !P0 ;  /* 0x000000090300780c */ /* 0x000fe200047a1670 */
[----:B------:R-:W-:Y:S01]  /*4dd0*/  @!P3 IMAD R29, R29, R155, R22 ;  /* 0x0000009b1d1db224 */ /* 0x000fe200078e0216 */
[----:B------:R-:W-:Y:S01]  /*4de0*/  BSSY B1, `(.L_x_176) ;  /* 0x0000009000017945 */ /* 0x000fe20003800000 */
[C---:B------:R-:W-:Y:S02]  /*4df0*/  ISETP.LT.OR P4, PT, R3.reuse, 0xa, !P0 ;  /* 0x0000000a0300780c */ /* 0x040fe40004781670 */
[C---:B------:R-:W-:Y:S01]  /*4e00*/  ISETP.LT.OR P1, PT, R3.reuse, 0x12, !P2 ;  /* 0x000000120300780c */ /* 0x040fe20005721670 */
[----:B------:R0:W-:Y:S01]  /*4e10*/  @!P3 STG.E.U8 desc[UR36][R6.64+0x9], R29 ;  /* 0x0000091d0600b986 */ /* 0x0001e2000c101124 */
[----:B------:R-:W-:-:S06]  /*4e20*/  ISETP.LT.OR P3, PT, R3, 0x11, !P2 ;  /* 0x000000110300780c */ /* 0x000fcc0005761670 */
[----:B------:R-:W-:Y:S07]  /*4e30*/  @P5 BRA `(.L_x_177) ;  /* 0x00000000000c5947 */ /* 0x000fee0003800000 */
[----:B--2---:R-:W0:Y:S02]  /*4e40*/  LDG.E.U8 R157, desc[UR36][R12.64+0x8] ;  /* 0x000008240c9d7981 */ /* 0x004e24000c1e1100 */
[----:B0-----:R-:W-:-:S05]  /*4e50*/  PRMT R9, R157, 0x8880, RZ ;  /* 0x000088809d097816 */ /* 0x001fca00000000ff */
[----:B------:R-:W-:-:S07]  /*4e60*/  IMAD R22, R9, R156, RZ ;  /* 0x0000009c09167224 */ /* 0x000fce00078e02ff */
.L_x_177:
[----:B------:R-:W-:Y:S05]  /*4e70*/  BSYNC B1 ;  /* 0x0000000000017941 */ /* 0x000fea0003800000 */
.L_x_176:
[----:B0-----:R-:W-:Y:S01]  /*4e80*/  @!P5 IMAD R9, R30, R155, R22 ;  /* 0x0000009b1e09d224 */ /* 0x001fe200078e0216 */
[----:B------:R-:W-:Y:S04]  /*4e90*/  BSSY B1, `(.L_x_178) ;  /* 0x0000006000017945 */ /* 0x000fe80003800000 */
[----:B------:R0:W-:Y:S01]  /*4ea0*/  @!P5 STG.E.U8 desc[UR36][R10.64+0x8], R9 ;  /* 0x000008090a00d986 */ /* 0x0001e2000c101124 */
[----:B------:R-:W-:Y:S05]  /*4eb0*/  @P4 BRA `(.L_x_179) ;  /* 0x00000000000c4947 */ /* 0x000fea0003800000 */
[----:B--2---:R-:W0:Y:S02]  /*4ec0*/  LDG.E.U8 R157, desc[UR36][R12.64+0x9] ;  /* 0x000009240c9d7981 */ /* 0x004e24000c1e1100 */
[----:B0-----:R-:W-:-:S05]  /*4ed0*/  PRMT R9, R157, 0x8880, RZ ;  /* 0x000088809d097816 */ /* 0x001fca00000000ff */
[----:B------:R-:W-:-:S07]  /*4ee0*/  IMAD R22, R9, R156, RZ ;  /* 0x0000009c09167224 */ /* 0x000fce00078e02ff */
.L_x_179:
[----:B------:R-:W-:Y:S05]  /*4ef0*/  BSYNC B1 ;  /* 0x0000000000017941 */ /* 0x000fea0003800000 */
.L_x_178:
[----:B------:R-:W-:Y:S01]  /*4f00*/  @!P4 IMAD R31, R31, R155, R22 ;  /* 0x0000009b1f1fc224 */ /* 0x000fe200078e0216 */
[----:B------:R-:W-:Y:S04]  /*4f10*/  BSSY B1, `(.L_x_180) ;  /* 0x0000006000017945 */ /* 0x000fe80003800000 */
[----:B------:R0:W-:Y:S01]  /*4f20*/  @!P4 STG.E.U8 desc[UR36][R10.64+0x9], R31 ;  /* 0x0000091f0a00c986 */ /* 0x0001e2000c101124 */
[----:B------:R-:W-:Y:S05]  /*4f30*/  @P3 BRA `(.L_x_181) ;  /* 0x00000000000c3947 */ /* 0x000fea0003800000 */
[----:B--2---:R-:W0:Y:S02]  /*4f40*/  LDG.E.U8 R157, desc[UR36][R4.64+0x10] ;  /* 0x00001024049d7981 */ /* 0x004e24000c1e1100 */
[----:B0-----:R-:W-:-:S05]  /*4f50*/  PRMT R9, R157, 0x8880, RZ ;  /* 0x000088809d097816 */ /* 0x001fca00000000ff */
[----:B------:R-:W-:-:S07]  /*4f60*/  IMAD R22, R9, R156, RZ ;  /* 0x0000009c09167224 */ /* 0x000fce00078e02ff */
.L_x_181:
[----:B------:R-:W-:Y:S05]  /*4f70*/  BSYNC B1 ;  /* 0x0000000000017941 */ /* 0x000fea0003800000 */
.L_x_180:
[----:B0-----:R-:W-:Y:S01]  /*4f80*/  @!P3 IMAD R9, R32, R155, R22 ;  /* 0x0000009b2009b224 */ /* 0x001fe200078e0216 */
[----:B------:R-:W-:Y:S04]  /*4f90*/  BSSY B1, `(.L_x_182) ;  /* 0x0000006000017945 */ /* 0x000fe80003800000 */
[----:B------:R0:W-:Y:S01]  /*4fa0*/  @!P3 STG.E.U8 desc[UR36][R6.64+0x10], R9 ;  /* 0x000010090600b986 */ /* 0x0001e2000c101124 */
[----:B------:R-:W-:Y:S05]  /*4fb0*/  @P1 BRA `(.L_x_183) ;  /* 0x00000000000c1947 */ /* 0x000fea0003800000 */
[----:B--2---:R-:W0:Y:S02]  /*4fc0*/  LDG.E.U8 R157, desc[UR36][R4.64+0x11] ;  /* 0x00001124049d7981 */ /* 0x004e24000c1e1100 */
[----:B0-----:R-:W-:-:S05]  /*4fd0*/  PRMT R9, R157, 0x8880, RZ ;  /* 0x000088809d097816 */ /* 0x001fca00000000ff */
[----:B------:R-:W-:-:S07]  /*4fe0*/  IMAD R22, R9, R156, RZ ;  /* 0x0000009c09167224 */ /* 0x000fce00078e02ff */
.L_x_183:
[----:B------:R-:W-:Y:S05]  /*4ff0*/  BSYNC B1 ;  /* 0x0000000000017941 */ /* 0x000fea0003800000 */
.L_x_182:
        /* <DEDUP_REMOVED lines=11> */
.L_x_185:
[----:B------:R-:W-:Y:S05]  /*50b0*/  BSYNC B1 ;  /* 0x0000000000017941 */ /* 0x000fea0003800000 */
.L_x_184:
[----:B0-----:R-:W-:Y:S01]  /*50c0*/  @!P4 IMAD R9, R34, R155, R22 ;  /* 0x0000009b2209c224 */ /* 0x001fe200078e0216 */
[----:B------:R-:W-:Y:S04]  /*50d0*/  BSSY B1, `(.L_x_186) ;  /* 0x0000006000017945 */ /* 0x000fe80003800000 */
[----:B------:R0:W-:Y:S01]  /*50e0*/  @!P4 STG.E.U8 desc[UR36][R10.64+0x10], R9 ;  /* 0x000010090a00c986 */ /* 0x0001e2000c101124 */
[----:B------:R-:W-:Y:S05]  /*50f0*/  @P3 BRA `(.L_x_187) ;  /* 0x00000000000c3947 */ /* 0x000fea0003800000 */
[----:B--2---:R-:W0:Y:S02]  /*5100*/  LDG.E.U8 R157, desc[UR36][R12.64+0x11] ;  /* 0x000011240c9d7981 */ /* 0x004e24000c1e1100 */
[----:B0-----:R-:W-:-:S05]  /*5110*/  PRMT R9, R157, 0x8880, RZ ;  /* 0x000088809d097816 */ /* 0x001fca00000000ff */
[----:B------:R-:W-:-:S07]  /*5120*/  IMAD R22, R9, R156, RZ ;  /* 0x0000009c09167224 */ /* 0x000fce00078e02ff */
.L_x_187:
[----:B------:R-:W-:Y:S05]  /*5130*/  BSYNC B1 ;  /* 0x0000000000017941 */ /* 0x000fea0003800000 */
.L_x_186:
[----:B------:R-:W-:Y:S01]  /*5140*/  @!P3 IMAD R35, R35, R155, R22 ;  /* 0x0000009b2323b224 */ /* 0x000fe200078e0216 */
[----:B------:R-:W-:Y:S04]  /*5150*/  BSSY B1, `(.L_x_188) ;  /* 0x0000006000017945 */ /* 0x000fe80003800000 */
[----:B------:R0:W-:Y:S01]  /*5160*/  @!P3 STG.E.U8 desc[UR36][R10.64+0x11], R35 ;  /* 0x000011230a00b986 */ /* 0x0001e2000c101124 */
[----:B------:R-:W-:Y:S05]  /*5170*/  @P5 BRA `(.L_x_189) ;  /* 0x00000000000c5947 */ /* 0x000fea0003800000 */
[----:B--2---:R-:W0:Y:S02]  /*5180*/  LDG.E.U8 R157, desc[UR36][R4.64+0x18] ;  /* 0x00001824049d7981 */ /* 0x004e24000c1e1100 */
[----:B0-----:R-:W-:-:S05]  /*5190*/  PRMT R9, R157, 0x8880, RZ ;  /* 0x000088809d097816 */ /* 0x001fca00000000ff */
[----:B------:R-:W-:-:S07]  /*51a0*/  IMAD R22, R9, R156, RZ ;  /* 0x0000009c09167224 */ /* 0x000fce00078e02ff */
.L_x_189:
[----:B------:R-:W-:Y:S05]  /*51b0*/  BSYNC B1 ;  /* 0x0000000000017941 */ /* 0x000fea0003800000 */
.L_x_188:
[----:B0-----:R-:W-:Y:S01]  /*51c0*/  @!P5 IMAD R9, R36, R155, R22 ;  /* 0x0000009b2409d224 */ /* 0x001fe200078e0216 */
[----:B------:R-:W-:Y:S04]  /*51d0*/  BSSY B1, `(.L_x_190) ;  /* 0x0000006000017945 */ /* 0x000fe80003800000 */
[----:B------:R0:W-:Y:S01]  /*51e0*/  @!P5 STG.E.U8 desc[UR36][R6.64+0x18], R9 ;  /* 0x000018090600d986 */ /* 0x0001e2000c101124 */
[----:B------:R-:W-:Y:S05]  /*51f0*/  @P1 BRA `(.L_x_191) ;  /* 0x00000000000c1947 */ /* 0x000fea0003800000 */
[----:B--2---:R-:W0:Y:S02]  /*5200*/  LDG.E.U8 R157, desc[UR36][R4.64+0x19] ;  /* 0x00001924049d7981 */ /* 0x004e24000c1e1100 */
[----:B0-----:R-:W-:-:S05]  /*5210*/  PRMT R9, R157, 0x8880, RZ ;  /* 0x000088809d097816 */ /* 0x001fca00000000ff */
[----:B------:R-:W-:-:S07]  /*5220*/  IMAD R22, R9, R156, RZ ;  /* 0x0000009c09167224 */ /* 0x000fce00078e02ff */
.L_x_191:
[----:B------:R-:W-:Y:S05]  /*5230*/  BSYNC B1 ;  /* 0x0000000000017941 */ /* 0x000fea0003800000 */
.L_x_190:
        /* <DEDUP_REMOVED lines=11> */
.L_x_193:
[----:B------:R-:W-:Y:S05]  /*52f0*/  BSYNC B1 ;  /* 0x0000000000017941 */ /* 0x000fea0003800000 */
.L_x_192:
[----:B0-----:R-:W-:Y:S01]  /*5300*/  @!P4 IMAD R9, R38, R155, R22 ;  /* 0x0000009b2609c224 */ /* 0x001fe200078e0216 */
[----:B------:R-:W-:Y:S04]  /*5310*/  BSSY B1, `(.L_x_194) ;  /* 0x0000006000017945 */ /* 0x000fe80003800000 */
[----:B------:R0:W-:Y:S01]  /*5320*/  @!P4 STG.E.U8 desc[UR36][R10.64+0x18], R9 ;  /* 0x000018090a00c986 */ /* 0x0001e2000c101124 */
[----:B------:R-:W-:Y:S05]  /*5330*/  @P3 BRA `(.L_x_195) ;  /* 0x00000000000c3947 */ /* 0x000fea0003800000 */
[----:B--2---:R-:W0:Y:S02]  /*5340*/  LDG.E.U8 R157, desc[UR36][R12.64+0x19] ;  /* 0x000019240c9d7981 */ /* 0x004e24000c1e1100 */
[----:B0-----:R-:W-:-:S05]  /*5350*/  PRMT R9, R157, 0x8880, RZ ;  /* 0x000088809d097816 */ /* 0x001fca00000000ff */
[----:B------:R-:W-:-:S07]  /*5360*/  IMAD R22, R9, R156, RZ ;  /* 0x0000009c09167224 */ /* 0x000fce00078e02ff */
.L_x_195:
[----:B------:R-:W-:Y:S05]  /*5370*/  BSYNC B1 ;  /* 0x0000000000017941 */ /* 0x000fea0003800000 */
.L_x_194:
[----:B------:R-:W-:Y:S01]  /*5380*/  @!P3 IMAD R39, R39, R155, R22 ;  /* 0x0000009b2727b224 */ /* 0x000fe200078e0216 */
[----:B------:R-:W-:Y:S04]  /*5390*/  BSSY B1, `(.L_x_196) ;  /* 0x0000006000017945 */ /* 0x000fe80003800000 */
[----:B------:R0:W-:Y:S01]  /*53a0*/  @!P3 STG.E.U8 desc[UR36][R10.64+0x19], R39 ;  /* 0x000019270a00b986 */ /* 0x0001e2000c101124 */
[----:B------:R-:W-:Y:S05]  /*53b0*/  @P5 BRA `(.L_x_197) ;  /* 0x00000000000c5947 */ /* 0x000fea0003800000 */
[----:B--2---:R-:W0:Y:S02]  /*53c0*/  LDG.E.U8 R157, desc[UR36][R4.64+0x20] ;  /* 0x00002024049d7981 */ /* 0x004e24000c1e1100 */
[----:B0-----:R-:W-:-:S05]  /*53d0*/  PRMT R9, R157, 0x8880, RZ ;  /* 0x000088809d097816 */ /* 0x001fca00000000ff */
[----:B------:R-:W-:-:S07]  /*53e0*/  IMAD R22, R9, R156, RZ ;  /* 0x0000009c09167224 */ /* 0x000fce00078e02ff */
.L_x_197:
[----:B------:R-:W-:Y:S05]  /*53f0*/  BSYNC B1 ;  /* 0x0000000000017941 */ /* 0x000fea0003800000 */
.L_x_196:
[----:B0-----:R-:W-:Y:S01]  /*5400*/  @!P5 IMAD R9, R40, R155, R22 ;  /* 0x0000009b2809d224 */ /* 0x001fe200078e0216 */
[----:B------:R-:W-:Y:S04]  /*5410*/  BSSY B1, `(.L_x_198) ;  /* 0x0000006000017945 */ /* 0x000fe80003800000 */
[----:B------:R0:W-:Y:S01]  /*5420*/  @!P5 STG.E.U8 desc[UR36][R6.64+0x20], R9 ;  /* 0x000020090600d986 */ /* 0x0001e2000c101124 */
[----:B------:R-:W-:Y:S05]  /*5430*/  @P1 BRA `(.L_x_199) ;  /* 0x00000000000c1947 */ /* 0x000fea0003800000 */
[----:B--2---:R-:W0:Y:S02]  /*5440*/  LDG.E.U8 R157, desc[UR36][R4.64+0x21] ;  /* 0x00002124049d7981 */ /* 0x004e24000c1e1100 */
[----:B0-----:R-:W-:-:S05]  /*5450*/  PRMT R9, R157, 0x8880, RZ ;  /* 0x000088809d097816 */ /* 0x001fca00000000ff */
[----:B------:R-:W-:-:S07]  /*5460*/  IMAD R22, R9, R156, RZ ;  /* 0x0000009c09167224 */ /* 0x000fce00078e02ff */
.L_x_199:
[----:B------:R-:W-:Y:S05]  /*5470*/  BSYNC B1 ;  /* 0x0000000000017941 */ /* 0x000fea0003800000 */
.L_x_198:
        /* <DEDUP_REMOVED lines=11> */
.L_x_201:
[----:B------:R-:W-:Y:S05]  /*5530*/  BSYNC B1 ;  /* 0x0000000000017941 */ /* 0x000fea0003800000 */
.L_x_200:
[----:B0-----:R-:W-:Y:S01]  /*5540*/  @!P4 IMAD R9, R42, R155, R22 ;  /* 0x0000009b2a09c224 */ /* 0x001fe200078e0216 */
[----:B------:R-:W-:Y:S04]  /*5550*/  BSSY B1, `(.L_x_202) ;  /* 0x0000006000017945 */ /* 0x000fe80003800000 */
[----:B------:R0:W-:Y:S01]  /*5560*/  @!P4 STG.E.U8 desc[UR36][R10.64+0x20], R9 ;  /* 0x000020090a00c986 */ /* 0x0001e2000c101124 */
[----:B------:R-:W-:Y:S05]  /*5570*/  @P3 BRA `(.L_x_203) ;  /* 0x00000000000c3947 */ /* 0x000fea0003800000 */
[----:B--2---:R-:W0:Y:S02]  /*5580*/  LDG.E.U8 R157, desc[UR36][R12.64+0x21] ;  /* 0x000021240c9d7981 */ /* 0x004e24000c1e1100 */
[----:B0-----:R-:W-:-:S05]  /*5590*/  PRMT R9, R157, 0x8880, RZ ;  /* 0x000088809d097816 */ /* 0x001fca00000000ff */
[----:B------:R-:W-:-:S07]  /*55a0*/  IMAD R22, R9, R156, RZ ;  /* 0x0000009c09167224 */ /* 0x000fce00078e02ff */
.L_x_203:
[----:B------:R-:W-:Y:S05]  /*55b0*/  BSYNC B1 ;  /* 0x0000000000017941 */ /* 0x000fea0003800000 */
.L_x_202:
[----:B------:R-:W-:Y:S01]  /*55c0*/  @!P3 IMAD R43, R43, R155, R22 ;  /* 0x0000009b2b2bb224 */ /* 0x000fe200078e0216 */
[----:B------:R-:W-:Y:S04]  /*55d0*/  BSSY B1, `(.L_x_204) ;  /* 0x0000006000017945 */ /* 0x000fe80003800000 */
[----:B------:R0:W-:Y:S01]  /*55e0*/  @!P3 STG.E.U8 desc[UR36][R10.64+0x21], R43 ;  /* 0x0000212b0a00b986 */ /* 0x0001e2000c101124 */
[----:B------:R-:W-:Y:S05]  /*55f0*/  @P5 BRA `(.L_x_205) ;  /* 0x00000000000c5947 */ /* 0x000fea0003800000 */
[----:B--2---:R-:W0:Y:S02]  /*5600*/  LDG.E.U8 R157, desc[UR36][R4.64+0x28] ;  /* 0x00002824049d7981 */ /* 0x004e24000c1e1100 */
[----:B0-----:R-:W-:-:S05]  /*5610*/  PRMT R9, R157, 0x8880, RZ ;  /* 0x000088809d097816 */ /* 0x001fca00000000ff */
[----:B------:R-:W-:-:S07]  /*5620*/  IMAD R22, R9, R156, RZ ;  /* 0x0000009c09167224 */ /* 0x000fce00078e02ff */
.L_x_205:
[----:B------:R-:W-:Y:S05]  /*5630*/  BSYNC B1 ;  /* 0x0000000000017941 */ /* 0x000fea0003800000 */
.L_x_204:
[----:B0-----:R-:W-:Y:S01]  /*5640*/  @!P5 IMAD R9, R44, R155, R22 ;  /* 0x0000009b2c09d224 */ /* 0x001fe200078e0216 */
[----:B------:R-:W-:Y:S04]  /*5650*/  BSSY B1, `(.L_x_206) ;  /* 0x0000006000017945 */ /* 0x000fe80003800000 */
[----:B------:R0:W-:Y:S01]  /*5660*/  @!P5 STG.E.U8 desc[UR36][R6.64+0x28], R9 ;  /* 0x000028090600d986 */ /* 0x0001e2000c101124 */
[----:B------:R-:W-:Y:S05]  /*5670*/  @P1 BRA `(.L_x_207) ;  /* 0x00000000000c1947 */ /* 0x000fea0003800000 */
[----:B--2---:R-:W0:Y:S02]  /*5680*/  LDG.E.U8 R157, desc[UR36][R4.64+0x29] ;  /* 0x00002924049d7981 */ /* 0x004e24000c1e1100 */
[----:B0-----:R-:W-:-:S05]  /*5690*/  PRMT R9, R157, 0x8880, RZ ;  /* 0x000088809d097816 */ /* 0x001fca00000000ff */
[----:B------:R-:W-:-:S07]  /*56a0*/  IMAD R22, R9, R156, RZ ;  /* 0x0000009c09167224 */ /* 0x000fce00078e02ff */
.L_x_207:
[----:B------:R-:W-:Y:S05]  /*56b0*/  BSYNC B1 ;  /* 0x0000000000017941 */ /* 0x000fea0003800000 */
.L_x_206:
        /* <DEDUP_REMOVED lines=11> */
.L_x_209:
[----:B------:R-:W-:Y:S05]  /*5770*/  BSYNC B1 ;  /* 0x0000000000017941 */ /* 0x000fea0003800000 */
.L_x_208:
[----:B0-----:R-:W-:Y:S01]  /*5780*/  @!P4 IMAD R9, R46, R155, R22 ;  /* 0x0000009b2e09c224 */ /* 0x001fe200078e0216 */
[----:B------:R-:W-:Y:S04]  /*5790*/  BSSY B1, `(.L_x_210) ;  /* 0x0000006000017945 */ /* 0x000fe80003800000 */
[----:B------:R0:W-:Y:S01]  /*57a0*/  @!P4 STG.E.U8 desc[UR36][R10.64+0x28], R9 ;  /* 0x000028090a00c986 */ /* 0x0001e2000c101124 */
[----:B------:R-:W-:Y:S05]  /*57b0*/  @P3 BRA `(.L_x_211) ;  /* 0x00000000000c3947 */ /* 0x000fea0003800000 */
[----:B--2---:R-:W0:Y:S02]  /*57c0*/  LDG.E.U8 R157, desc[UR36][R12.64+0x29] ;  /* 0x000029240c9d7981 */ /* 0x004e24000c1e1100 */
[----:B0-----:R-:W-:-:S05]  /*57d0*/  PRMT R9, R157, 0x8880, RZ ;  /* 0x000088809d097816 */ /* 0x001fca00000000ff */
[----:B------:R-:W-:-:S07]  /*57e0*/  IMAD R22, R9, R156, RZ ;  /* 0x0000009c09167224 */ /* 0x000fce00078e02ff */
.L_x_211:
[----:B------:R-:W-:Y:S05]  /*57f0*/  BSYNC B1 ;  /* 0x0000000000017941 */ /* 0x000fea0003800000 */
.L_x_210:
[----:B------:R-:W-:Y:S01]  /*5800*/  @!P3 IMAD R47, R47, R155, R22 ;  /* 0x0000009b2f2fb224 */ /* 0x000fe200078e0216 */
[----:B------:R-:W-:Y:S04]  /*5810*/  BSSY B1, `(.L_x_212) ;  /* 0x0000006000017945 */ /* 0x000fe80003800000 */
[----:B------:R0:W-:Y:S01]  /*5820*/  @!P3 STG.E.U8 desc[UR36][R10.64+0x29], R47 ;  /* 0x0000292f0a00b986 */ /* 0x0001e2000c101124 */
[----:B------:R-:W-:Y:S05]  /*5830*/  @P5 BRA `(.L_x_213) ;  /* 0x00000000000c5947 */ /* 0x000fea0003800000 */
[----:B--2---:R-:W0:Y:S02]  /*5840*/  LDG.E.U8 R157, desc[UR36][R4.64+0x30] ;  /* 0x00003024049d7981 */ /* 0x004e24000c1e1100 */
[----:B0-----:R-:W-:-:S05]  /*5850*/  PRMT R9, R157, 0x8880, RZ ;  /* 0x000088809d097816 */ /* 0x001fca00000000ff */
[----:B------:R-:W-:-:S07]  /*5860*/  IMAD R22, R9, R156, RZ ;  /* 0x0000009c09167224 */ /* 0x000fce00078e02ff */
.L_x_213:
[----:B------:R-:W-:Y:S05]  /*5870*/  BSYNC B1 ;  /* 0x0000000000017941 */ /* 0x000fea0003800000 */
.L_x_212:
[----:B0-----:R-:W-:Y:S01]  /*5880*/  @!P5 IMAD R9, R48, R155, R22 ;  /* 0x0000009b3009d224 */ /* 0x001fe200078e0216 */
[----:B------:R-:W-:Y:S04]  /*5890*/  BSSY B1, `(.L_x_214) ;  /* 0x0000006000017945 */ /* 0x000fe80003800000 */
[----:B------:R0:W-:Y:S01]  /*58a0*/  @!P5 STG.E.U8 desc[UR36][R6.64+0x30], R9 ;  /* 0x000030090600d986 */ /* 0x0001e2000c101124 */
[----:B------:R-:W-:Y:S05]  /*58b0*/  @P1 BRA `(.L_x_215) ;  /* 0x00000000000c1947 */ /* 0x000fea0003800000 */
[----:B--2---:R-:W0:Y:S02]  /*58c0*/  LDG.E.U8 R157, desc[UR36][R4.64+0x31] ;  /* 0x00003124049d7981 */ /* 0x004e24000c1e1100 */
[----:B0-----:R-:W-:-:S05]  /*58d0*/  PRMT R9, R157, 0x8880, RZ ;  /* 0x000088809d097816 */ /* 0x001fca00000000ff */
[----:B------:R-:W-:-:S07]  /*58e0*/  IMAD R22, R9, R156, RZ ;  /* 0x0000009c09167224 */ /* 0x000fce00078e02ff */
.L_x_215:
[----:B------:R-:W-:Y:S05]  /*58f0*/  BSYNC B1 ;  /* 0x0000000000017941 */ /* 0x000fea0003800000 */
.L_x_214:
        /* <DEDUP_REMOVED lines=11> */
.L_x_217:
[----:B------:R-:W-:Y:S05]  /*59b0*/  BSYNC B1 ;  /* 0x0000000000017941 */ /* 0x000fea0003800000 */
.L_x_216:
[----:B0-----:R-:W-:Y:S01]  /*59c0*/  @!P4 IMAD R9, R50, R155, R22 ;  /* 0x0000009b3209c224 */ /* 0x001fe200078e0216 */
[----:B------:R-:W-:Y:S04]  /*59d0*/  BSSY B1, `(.L_x_218) ;  /* 0x0000006000017945 */ /* 0x000fe80003800000 */
[----:B------:R0:W-:Y:S01]  /*59e0*/  @!P4 STG.E.U8 desc[UR36][R10.64+0x30], R9 ;  /* 0x000030090a00c986 */ /* 0x0001e2000c101124 */
[----:B------:R-:W-:Y:S05]  /*59f0*/  @P3 BRA `(.L_x_219) ;  /* 0x00000000000c3947 */ /* 0x000fea0003800000 */
[----:B--2---:R-:W0:Y:S02]  /*5a00*/  LDG.E.U8 R157, desc[UR36][R12.64+0x31] ;  /* 0x000031240c9d7981 */ /* 0x004e24000c1e1100 */
[----:B0-----:R-:W-:-:S05]  /*5a10*/  PRMT R9, R157, 0x8880, RZ ;  /* 0x000088809d097816 */ /* 0x001fca00000000ff */
[----:B------:R-:W-:-:S07]  /*5a20*/  IMAD R22, R9, R156, RZ ;  /* 0x0000009c09167224 */ /* 0x000fce00078e02ff */
.L_x_219:
[----:B------:R-:W-:Y:S05]  /*5a30*/  BSYNC B1 ;  /* 0x0000000000017941 */ /* 0x000fea0003800000 */
.L_x_218:
[----:B------:R-:W-:Y:S01]  /*5a40*/  @!P3 IMAD R51, R51, R155, R22 ;  /* 0x0000009b3333b224 */ /* 0x000fe200078e0216 */
[----:B------:R-:W-:Y:S04]  /*5a50*/  BSSY B1, `(.L_x_220) ;  /* 0x0000006000017945 */ /* 0x000fe80003800000 */
[----:B------:R0:W-:Y:S01]  /*5a60*/  @!P3 STG.E.U8 desc[UR36][R10.64+0x31], R51 ;  /* 0x000031330a00b986 */ /* 0x0001e2000c101124 */
[----:B------:R-:W-:Y:S05]  /*5a70*/  @P5 BRA `(.L_x_221) ;  /* 0x00000000000c5947 */ /* 0x000fea0003800000 */
[----:B--2---:R-:W0:Y:S02]  /*5a80*/  LDG.E.U8 R157, desc[UR36][R4.64+0x38] ;  /* 0x00003824049d7981 */ /* 0x004e24000c1e1100 */
[----:B0-----:R-:W-:-:S05]  /*5a90*/  PRMT R9, R157, 0x8880, RZ ;  /* 0x000088809d097816 */ /* 0x001fca00000000ff */
[----:B------:R-:W-:-:S07]  /*5aa0*/  IMAD R22, R9, R156, RZ ;  /* 0x0000009c09167224 */ /* 0x000fce00078e02ff */
.L_x_221:
[----:B------:R-:W-:Y:S05]  /*5ab0*/  BSYNC B1 ;  /* 0x0000000000017941 */ /* 0x000fea0003800000 */
.L_x_220:
[----:B0-----:R-:W-:Y:S01]  /*5ac0*/  @!P5 IMAD R9, R52, R155, R22 ;  /* 0x0000009b3409d224 */ /* 0x001fe200078e0216 */
[----:B------:R-:W-:Y:S04]  /*5ad0*/  BSSY B1, `(.L_x_222) ;  /* 0x0000006000017945 */ /* 0x000fe80003800000 */
[----:B------:R0:W-:Y:S01]  /*5ae0*/  @!P5 STG.E.U8 desc[UR36][R6.64+0x38], R9 ;  /* 0x000038090600d986 */ /* 0x0001e2000c101124 */
[----:B------:R-:W-:Y:S05]  /*5af0*/  @P1 BRA `(.L_x_223) ;  /* 0x00000000000c1947 */ /* 0x000fea0003800000 */
[----:B--2---:R-:W0:Y:S02]  /*5b00*/  LDG.E.U8 R157, desc[UR36][R4.64+0x39] ;  /* 0x00003924049d7981 */ /* 0x004e24000c1e1100 */
[----:B0-----:R-:W-:-:S05]  /*5b10*/  PRMT R9, R157, 0x8880, RZ ;  /* 0x000088809d097816 */ /* 0x001fca00000000ff */
[----:B------:R-:W-:-:S07]  /*5b20*/  IMAD R22, R9, R156, RZ ;  /* 0x0000009c09167224 */ /* 0x000fce00078e02ff */
.L_x_223:
[----:B------:R-:W-:Y:S05]  /*5b30*/  BSYNC B1 ;  /* 0x0000000000017941 */ /* 0x000fea0003800000 */
.L_x_222:
        /* <DEDUP_REMOVED lines=11> */
.L_x_225:
[----:B------:R-:W-:Y:S05]  /*5bf0*/  BSYNC B1 ;  /* 0x0000000000017941 */ /* 0x000fea0003800000 */
.L_x_224:
[----:B0-----:R-:W-:Y:S01]  /*5c00*/  @!P4 IMAD R9, R54, R155, R22 ;  /* 0x0000009b3609c224 */ /* 0x001fe200078e0216 */
[----:B------:R-:W-:Y:S04]  /*5c10*/  BSSY B1, `(.L_x_226) ;  /* 0x0000006000017945 */ /* 0x000fe80003800000 */
[----:B------:R0:W-:Y:S01]  /*5c20*/  @!P4 STG.E.U8 desc[UR36][R10.64+0x38], R9 ;  /* 0x000038090a00c986 */ /* 0x0001e2000c101124 */
[----:B------:R-:W-:Y:S05]  /*5c30*/  @P3 BRA `(.L_x_227) ;  /* 0x00000000000c3947 */ /* 0x000fea0003800000 */
[----:B--2---:R-:W0:Y:S02]  /*5c40*/  LDG.E.U8 R157, desc[UR36][R12.64+0x39] ;  /* 0x000039240c9d7981 */ /* 0x004e24000c1e1100 */
[----:B0-----:R-:W-:-:S05]  /*5c50*/  PRMT R9, R157, 0x8880, RZ ;  /* 0x000088809d097816 */ /* 0x001fca00000000ff */
[----:B------:R-:W-:-:S07]  /*5c60*/  IMAD R22, R9, R156, RZ ;  /* 0x0000009c09167224 */ /* 0x000fce00078e02ff */
.L_x_227:
[----:B------:R-:W-:Y:S05]  /*5c70*/  BSYNC B1 ;  /* 0x0000000000017941 */ /* 0x000fea0003800000 */
.L_x_226:
[----:B------:R-:W-:Y:S01]  /*5c80*/  @!P3 IMAD R55, R55, R155, R22 ;  /* 0x0000009b3737b224 */ /* 0x000fe200078e0216 */
[----:B------:R-:W-:Y:S04]  /*5c90*/  BSSY B1, `(.L_x_228) ;  /* 0x0000006000017945 */ /* 0x000fe80003800000 */
[----:B------:R0:W-:Y:S01]  /*5ca0*/  @!P3 STG.E.U8 desc[UR36][R10.64+0x39], R55 ;  /* 0x000039370a00b986 */ /* 0x0001e2000c101124 */
[----:B------:R-:W-:Y:S05]  /*5cb0*/  @P5 BRA `(.L_x_229) ;  /* 0x00000000000c5947 */ /* 0x000fea0003800000 */
[----:B--2---:R-:W0:Y:S02]  /*5cc0*/  LDG.E.U8 R157, desc[UR36][R4.64+0x40] ;  /* 0x00004024049d7981 */ /* 0x004e24000c1e1100 */
[----:B0-----:R-:W-:-:S05]  /*5cd0*/  PRMT R9, R157, 0x8880, RZ ;  /* 0x000088809d097816 */ /* 0x001fca00000000ff */
[----:B------:R-:W-:-:S07]  /*5ce0*/  IMAD R22, R9, R156, RZ ;  /* 0x0000009c09167224 */ /* 0x000fce00078e02ff */
.L_x_229:
[----:B------:R-:W-:Y:S05]  /*5cf0*/  BSYNC B1 ;  /* 0x0000000000017941 */ /* 0x000fea0003800000 */
.L_x_228:
[----:B0-----:R-:W-:Y:S01]  /*5d00*/  @!P5 IMAD R9, R56, R155, R22 ;  /* 0x0000009b3809d224 */ /* 0x001fe200078e0216 */
[----:B------:R-:W-:Y:S04]  /*5d10*/  BSSY B1, `(.L_x_230) ;  /* 0x0000006000017945 */ /* 0x000fe80003800000 */
[----:B------:R0:W-:Y:S01]  /*5d20*/  @!P5 STG.E.U8 desc[UR36][R6.64+0x40], R9 ;  /* 0x000040090600d986 */ /* 0x0001e2000c101124 */
[----:B------:R-:W-:Y:S05]  /*5d30*/  @P1 BRA `(.L_x_231) ;  /* 0x00000000000c1947 */ /* 0x000fea0003800000 */
[----:B--2---:R-:W0:Y:S02]  /*5d40*/  LDG.E.U8 R157, desc[UR36][R4.64+0x41] ;  /* 0x00004124049d7981 */ /* 0x004e24000c1e1100 */
[----:B0-----:R-:W-:-:S05]  /*5d50*/  PRMT R9, R157, 0x8880, RZ ;  /* 0x000088809d097816 */ /* 0x001fca00000000ff */
[----:B------:R-:W-:-:S07]  /*5d60*/  IMAD R22, R9, R156, RZ ;  /* 0x0000009c09167224 */ /* 0x000fce00078e02ff */
.L_x_231:
[----:B------:R-:W-:Y:S05]  /*5d70*/  BSYNC B1 ;  /* 0x0000000000017941 */ /* 0x000fea0003800000 */
.L_x_230:
        /* <DEDUP_REMOVED lines=11> */
.L_x_233:
[----:B------:R-:W-:Y:S05]  /*5e30*/  BSYNC B1 ;  /* 0x0000000000017941 */ /* 0x000fea0003800000 */
.L_x_232:
[----:B0-----:R-:W-:Y:S01]  /*5e40*/  @!P4 IMAD R9, R58, R155, R22 ;  /* 0x0000009b3a09c224 */ /* 0x001fe200078e0216 */
[----:B------:R-:W-:Y:S04]  /*5e50*/  BSSY B1, `(.L_x_234) ;  /* 0x0000006000017945 */ /* 0x000fe80003800000 */
[----:B------:R0:W-:Y:S01]  /*5e60*/  @!P4 STG.E.U8 desc[UR36][R10.64+0x40], R9 ;  /* 0x000040090a00c986 */ /* 0x0001e2000c101124 */
[----:B------:R-:W-:Y:S05]  /*5e70*/  @P3 BRA `(.L_x_235) ;  /* 0x00000000000c3947 */ /* 0x000fea0003800000 */
[----:B--2---:R-:W0:Y:S02]  /*5e80*/  LDG.E.U8 R157, desc[UR36][R12.64+0x41] ;  /* 0x000041240c9d7981 */ /* 0x004e24000c1e1100 */
[----:B0-----:R-:W-:-:S05]  /*5e90*/  PRMT R9, R157, 0x8880, RZ ;  /* 0x000088809d097816 */ /* 0x001fca00000000ff */
[----:B------:R-:W-:-:S07]  /*5ea0*/  IMAD R22, R9, R156, RZ ;  /* 0x0000009c09167224 */ /* 0x000fce00078e02ff */
.L_x_235:
[----:B------:R-:W-:Y:S05]  /*5eb0*/  BSYNC B1 ;  /* 0x0000000000017941 */ /* 0x000fea0003800000 */
.L_x_234:
[----:B------:R-:W-:Y:S01]  /*5ec0*/  @!P3 IMAD R59, R59, R155, R22 ;  /* 0x0000009b3b3bb224 */ /* 0x000fe200078e0216 */
[----:B------:R-:W-:Y:S04]  /*5ed0*/  BSSY B1, `(.L_x_236) ;  /* 0x0000006000017945 */ /* 0x000fe80003800000 */
[----:B------:R0:W-:Y:S01]  /*5ee0*/  @!P3 STG.E.U8 desc[UR36][R10.64+0x41], R59 ;  /* 0x0000413b0a00b986 */ /* 0x0001e2000c101124 */
[----:B------:R-:W-:Y:S05]  /*5ef0*/  @P5 BRA `(.L_x_237) ;  /* 0x00000000000c5947 */ /* 0x000fea0003800000 */
[----:B--2---:R-:W0:Y:S02]  /*5f00*/  LDG.E.U8 R157, desc[UR36][R4.64+0x48] ;  /* 0x00004824049d7981 */ /* 0x004e24000c1e1100 */
[----:B0-----:R-:W-:-:S05]  /*5f10*/  PRMT R9, R157, 0x8880, RZ ;  /* 0x000088809d097816 */ /* 0x001fca00000000ff */
[----:B------:R-:W-:-:S07]  /*5f20*/  IMAD R22, R9, R156, RZ ;  /* 0x0000009c09167224 */ /* 0x000fce00078e02ff */
.L_x_237:
[----:B------:R-:W-:Y:S05]  /*5f30*/  BSYNC B1 ;  /* 0x0000000000017941 */ /* 0x000fea0003800000 */
.L_x_236:
[----:B0-----:R-:W-:Y:S01]  /*5f40*/  @!P5 IMAD R9, R60, R155, R22 ;  /* 0x0000009b3c09d224 */ /* 0x001fe200078e0216 */
[----:B------:R-:W-:Y:S04]  /*5f50*/  BSSY B1, `(.L_x_238) ;  /* 0x0000006000017945 */ /* 0x000fe80003800000 */
[----:B------:R0:W-:Y:S01]  /*5f60*/  @!P5 STG.E.U8 desc[UR36][R6.64+0x48], R9 ;  /* 0x000048090600d986 */ /* 0x0001e2000c101124 */
[----:B------:R-:W-:Y:S05]  /*5f70*/  @P1 BRA `(.L_x_239) ;  /* 0x00000000000c1947 */ /* 0x000fea0003800000 */
[----:B--2---:R-:W0:Y:S02]  /*5f80*/  LDG.E.U8 R157, desc[UR36][R4.64+0x49] ;  /* 0x00004924049d7981 */ /* 0x004e24000c1e1100 */
[----:B0-----:R-:W-:-:S05]  /*5f90*/  PRMT R9, R157, 0x8880, RZ ;  /* 0x000088809d097816 */ /* 0x001fca00000000ff */
[----:B------:R-:W-:-:S07]  /*5fa0*/  IMAD R22, R9, R156, RZ ;  /* 0x0000009c09167224 */ /* 0x000fce00078e02ff */
.L_x_239:
[----:B------:R-:W-:Y:S05]  /*5fb0*/  BSYNC B1 ;  /* 0x0000000000017941 */ /* 0x000fea0003800000 */
.L_x_238:
        /* <DEDUP_REMOVED lines=11> */
.L_x_241:
[----:B------:R-:W-:Y:S05]  /*6070*/  BSYNC B1 ;  /* 0x0000000000017941 */ /* 0x000fea0003800000 */
.L_x_240:
[----:B0-----:R-:W-:Y:S01]  /*6080*/  @!P4 IMAD R9, R62, R155, R22 ;  /* 0x0000009b3e09c224 */ /* 0x001fe200078e0216 */
[----:B------:R-:W-:Y:S04]  /*6090*/  BSSY B1, `(.L_x_242) ;  /* 0x0000006000017945 */ /* 0x000fe80003800000 */
[----:B------:R0:W-:Y:S01]  /*60a0*/  @!P4 STG.E.U8 desc[UR36][R10.64+0x48], R9 ;  /* 0x000048090a00c986 */ /* 0x0001e2000c101124 */
[----:B------:R-:W-:Y:S05]  /*60b0*/  @P3 BRA `(.L_x_243) ;  /* 0x00000000000c3947 */ /* 0x000fea0003800000 */
[----:B--2---:R-:W0:Y:S02]  /*60c0*/  LDG.E.U8 R157, desc[UR36][R12.64+0x49] ;  /* 0x000049240c9d7981 */ /* 0x004e24000c1e1100 */
[----:B0-----:R-:W-:-:S05]  /*60d0*/  PRMT R9, R157, 0x8880, RZ ;  /* 0x000088809d097816 */ /* 0x001fca00000000ff */
[----:B------:R-:W-:-:S07]  /*60e0*/  IMAD R22, R9, R156, RZ ;  /* 0x0000009c09167224 */ /* 0x000fce00078e02ff */
.L_x_243:
[----:B------:R-:W-:Y:S05]  /*60f0*/  BSYNC B1 ;  /* 0x0000000000017941 */ /* 0x000fea0003800000 */
.L_x_242:
[----:B------:R-:W-:Y:S01]  /*6100*/  @!P3 IMAD R63, R63, R155, R22 ;  /* 0x0000009b3f3fb224 */ /* 0x000fe200078e0216 */
[----:B------:R-:W-:Y:S04]  /*6110*/  BSSY B1, `(.L_x_244) ;  /* 0x0000006000017945 */ /* 0x000fe80003800000 */
[----:B------:R0:W-:Y:S01]  /*6120*/  @!P3 STG.E.U8 desc[UR36][R10.64+0x49], R63 ;  /* 0x0000493f0a00b986 */ /* 0x0001e2000c101124 */
[----:B------:R-:W-:Y:S05]  /*6130*/  @P5 BRA `(.L_x_245) ;  /* 0x00000000000c5947 */ /* 0x000fea0003800000 */
[----:B--2---:R-:W0:Y:S02]  /*6140*/  LDG.E.U8 R157, desc[UR36][R4.64+0x50] ;  /* 0x00005024049d7981 */ /* 0x004e24000c1e1100 */
[----:B0-----:R-:W-:-:S05]  /*6150*/  PRMT R9, R157, 0x8880, RZ ;  /* 0x000088809d097816 */ /* 0x001fca00000000ff */
[----:B------:R-:W-:-:S07]  /*6160*/  IMAD R22, R9, R156, RZ ;  /* 0x0000009c09167224 */ /* 0x000fce00078e02ff */
.L_x_245:
[----:B------:R-:W-:Y:S05]  /*6170*/  BSYNC B1 ;  /* 0x0000000000017941 */ /* 0x000fea0003800000 */
.L_x_244:
[----:B0-----:R-:W-:Y:S01]  /*6180*/  @!P5 IMAD R9, R64, R155, R22 ;  /* 0x0000009b4009d224 */ /* 0x001fe200078e0216 */
[----:B------:R-:W-:Y:S04]  /*6190*/  BSSY B1, `(.L_x_246) ;  /* 0x0000006000017945 */ /* 0x000fe80003800000 */
[----:B------:R0:W-:Y:S01]  /*61a0*/  @!P5 STG.E.U8 desc[UR36][R6.64+0x50], R9 ;  /* 0x000050090600d986 */ /* 0x0001e2000c101124 */
[----:B------:R-:W-:Y:S05]  /*61b0*/  @P1 BRA `(.L_x_247) ;  /* 0x00000000000c1947 */ /* 0x000fea0003800000 */
[----:B--2---:R-:W0:Y:S02]  /*61c0*/  LDG.E.U8 R157, desc[UR36][R4.64+0x51] ;  /* 0x00005124049d7981 */ /* 0x004e24000c1e1100 */
[----:B0-----:R-:W-:-:S05]  /*61d0*/  PRMT R9, R157, 0x8880, RZ ;  /* 0x000088809d097816 */ /* 0x001fca00000000ff */
[----:B------:R-:W-:-:S07]  /*61e0*/  IMAD R22, R9, R156, RZ ;  /* 0x0000009c09167224 */ /* 0x000fce00078e02ff */
.L_x_247:
[----:B------:R-:W-:Y:S05]  /*61f0*/  BSYNC B1 ;  /* 0x0000000000017941 */ /* 0x000fea0003800000 */
.L_x_246:
        /* <DEDUP_REMOVED lines=11> */
.L_x_249:
[----:B------:R-:W-:Y:S05]  /*62b0*/  BSYNC B1 ;  /* 0x0000000000017941 */ /* 0x000fea0003800000 */
.L_x_248:
[----:B0-----:R-:W-:Y:S01]  /*62c0*/  @!P4 IMAD R9, R66, R155, R22 ;  /* 0x0000009b4209c224 */ /* 0x001fe200078e0216 */
[----:B------:R-:W-:Y:S04]  /*62d0*/  BSSY B1, `(.L_x_250) ;  /* 0x0000006000017945 */ /* 0x000fe80003800000 */
[----:B------:R0:W-:Y:S01]  /*62e0*/  @!P4 STG.E.U8 desc[UR36][R10.64+0x50], R9 ;  /* 0x000050090a00c986 */ /* 0x0001e2000c101124 */
[----:B------:R-:W-:Y:S05]  /*62f0*/  @P3 BRA `(.L_x_251) ;  /* 0x00000000000c3947 */ /* 0x000fea0003800000 */
[----:B--2---:R-:W0:Y:S02]  /*6300*/  LDG.E.U8 R157, desc[UR36][R12.64+0x51] ;  /* 0x000051240c9d7981 */ /* 0x004e24000c1e1100 */
[----:B0-----:R-:W-:-:S05]  /*6310*/  PRMT R9, R157, 0x8880, RZ ;  /* 0x000088809d097816 */ /* 0x001fca00000000ff */
[----:B------:R-:W-:-:S07]  /*6320*/  IMAD R22, R9, R156, RZ ;  /* 0x0000009c09167224 */ /* 0x000fce00078e02ff */
.L_x_251:
[----:B------:R-:W-:Y:S05]  /*6330*/  BSYNC B1 ;  /* 0x0000000000017941 */ /* 0x000fea0003800000 */
.L_x_250:
[----:B------:R-:W-:Y:S01]  /*6340*/  @!P3 IMAD R67, R67, R155, R22 ;  /* 0x0000009b4343b224 */ /* 0x000fe200078e0216 */
[----:B------:R-:W-:Y:S04]  /*6350*/  BSSY B1, `(.L_x_252) ;  /* 0x0000006000017945 */ /* 0x000fe80003800000 */
[----:B------:R0:W-:Y:S01]  /*6360*/  @!P3 STG.E.U8 desc[UR36][R10.64+0x51], R67 ;  /* 0x000051430a00b986 */ /* 0x0001e2000c101124 */
[----:B------:R-:W-:Y:S05]  /*6370*/  @P5 BRA `(.L_x_253) ;  /* 0x00000000000c5947 */ /* 0x000fea0003800000 */
[----:B--2---:R-:W0:Y:S02]  /*6380*/  LDG.E.U8 R157, desc[UR36][R4.64+0x58] ;  /* 0x00005824049d7981 */ /* 0x004e24000c1e1100 */
[----:B0-----:R-:W-:-:S05]  /*6390*/  PRMT R9, R157, 0x8880, RZ ;  /* 0x000088809d097816 */ /* 0x001fca00000000ff */
[----:B------:R-:W-:-:S07]  /*63a0*/  IMAD R22, R9, R156, RZ ;  /* 0x0000009c09167224 */ /* 0x000fce00078e02ff */
.L_x_253:
[----:B------:R-:W-:Y:S05]  /*63b0*/  BSYNC B1 ;  /* 0x0000000000017941 */ /* 0x000fea0003800000 */
.L_x_252:
[----:B0-----:R-:W-:Y:S01]  /*63c0*/  @!P5 IMAD R9, R68, R155, R22 ;  /* 0x0000009b4409d224 */ /* 0x001fe200078e0216 */
[----:B------:R-:W-:Y:S04]  /*63d0*/  BSSY B1, `(.L_x_254) ;  /* 0x0000006000017945 */ /* 0x000fe80003800000 */
[----:B------:R0:W-:Y:S01]  /*63e0*/  @!P5 STG.E.U8 desc[UR36][R6.64+0x58], R9 ;  /* 0x000058090600d986 */ /* 0x0001e2000c101124 */
[----:B------:R-:W-:Y:S05]  /*63f0*/  @P1 BRA `(.L_x_255) ;  /* 0x00000000000c1947 */ /* 0x000fea0003800000 */
[----:B--2---:R-:W0:Y:S02]  /*6400*/  LDG.E.U8 R157, desc[UR36][R4.64+0x59] ;  /* 0x00005924049d7981 */ /* 0x004e24000c1e1100 */
[----:B0-----:R-:W-:-:S05]  /*6410*/  PRMT R9, R157, 0x8880, RZ ;  /* 0x000088809d097816 */ /* 0x001fca00000000ff */
[----:B------:R-:W-:-:S07]  /*6420*/  IMAD R22, R9, R156, RZ ;  /* 0x0000009c09167224 */ /* 0x000fce00078e02ff */
.L_x_255:
[----:B------:R-:W-:Y:S05]  /*6430*/  BSYNC B1 ;  /* 0x0000000000017941 */ /* 0x000fea0003800000 */
.L_x_254:
        /* <DEDUP_REMOVED lines=11> */
.L_x_257:
[----:B------:R-:W-:Y:S05]  /*64f0*/  BSYNC B1 ;  /* 0x0000000000017941 */ /* 0x000fea0003800000 */
.L_x_256:
[----:B0-----:R-:W-:Y:S01]  /*6500*/  @!P4 IMAD R9, R70, R155, R22 ;  /* 0x0000009b4609c224 */ /* 0x001fe200078e0216 */
[----:B------:R-:W-:Y:S04]  /*6510*/  BSSY B1, `(.L_x_258) ;  /* 0x0000006000017945 */ /* 0x000fe80003800000 */
[----:B------:R0:W-:Y:S01]  /*6520*/  @!P4 STG.E.U8 desc[UR36][R10.64+0x58], R9 ;  /* 0x000058090a00c986 */ /* 0x0001e2000c101124 */
[----:B------:R-:W-:Y:S05]  /*6530*/  @P3 BRA `(.L_x_259) ;  /* 0x00000000000c3947 */ /* 0x000fea0003800000 */
[----:B--2---:R-:W0:Y:S02]  /*6540*/  LDG.E.U8 R157, desc[UR36][R12.64+0x59] ;  /* 0x000059240c9d7981 */ /* 0x004e24000c1e1100 */
[----:B0-----:R-:W-:-:S05]  /*6550*/  PRMT R9, R157, 0x8880, RZ ;  /* 0x000088809d097816 */ /* 0x001fca00000000ff */
[----:B------:R-:W-:-:S07]  /*6560*/  IMAD R22, R9, R156, RZ ;  /* 0x0000009c09167224 */ /* 0x000fce00078e02ff */
.L_x_259:
[----:B------:R-:W-:Y:S05]  /*6570*/  BSYNC B1 ;  /* 0x0000000000017941 */ /* 0x000fea0003800000 */
.L_x_258:
[----:B------:R-:W-:Y:S01]  /*6580*/  @!P3 IMAD R71, R71, R155, R22 ;  /* 0x0000009b4747b224 */ /* 0x000fe200078e0216 */
[----:B------:R-:W-:Y:S04]  /*6590*/  BSSY B1, `(.L_x_260) ;  /* 0x0000006000017945 */ /* 0x000fe80003800000 */
[----:B------:R0:W-:Y:S01]  /*65a0*/  @!P3 STG.E.U8 desc[UR36][R10.64+0x59], R71 ;  /* 0x000059470a00b986 */ /* 0x0001e2000c101124 */
[----:B------:R-:W-:Y:S05]  /*65b0*/  @P5 BRA `(.L_x_261) ;  /* 0x00000000000c5947 */ /* 0x000fea0003800000 */
[----:B--2---:R-:W0:Y:S02]  /*65c0*/  LDG.E.U8 R157, desc[UR36][R4.64+0x60] ;  /* 0x00006024049d7981 */ /* 0x004e24000c1e1100 */
[----:B0-----:R-:W-:-:S05]  /*65d0*/  PRMT R9, R157, 0x8880, RZ ;  /* 0x000088809d097816 */ /* 0x001fca00000000ff */
[----:B------:R-:W-:-:S07]  /*65e0*/  IMAD R22, R9, R156, RZ ;  /* 0x0000009c09167224 */ /* 0x000fce00078e02ff */
.L_x_261:
[----:B------:R-:W-:Y:S05]  /*65f0*/  BSYNC B1 ;  /* 0x0000000000017941 */ /* 0x000fea0003800000 */
.L_x_260:
[----:B0-----:R-:W-:Y:S01]  /*6600*/  @!P5 IMAD R9, R72, R155, R22 ;  /* 0x0000009b4809d224 */ /* 0x001fe200078e0216 */
[----:B------:R-:W-:Y:S04]  /*6610*/  BSSY B1, `(.L_x_262) ;  /* 0x0000006000017945 */ /* 0x000fe80003800000 */
[----:B------:R0:W-:Y:S01]  /*6620*/  @!P5 STG.E.U8 desc[UR36][R6.64+0x60], R9 ;  /* 0x000060090600d986 */ /* 0x0001e2000c101124 */
[----:B------:R-:W-:Y:S05]  /*6630*/  @P1 BRA `(.L_x_263) ;  /* 0x00000000000c1947 */ /* 0x000fea0003800000 */
[----:B--2---:R-:W0:Y:S02]  /*6640*/  LDG.E.U8 R157, desc[UR36][R4.64+0x61] ;  /* 0x00006124049d7981 */ /* 0x004e24000c1e1100 */
[----:B0-----:R-:W-:-:S05]  /*6650*/  PRMT R9, R157, 0x8880, RZ ;  /* 0x000088809d097816 */ /* 0x001fca00000000ff */
[----:B------:R-:W-:-:S07]  /*6660*/  IMAD R22, R9, R156, RZ ;  /* 0x0000009c09167224 */ /* 0x000fce00078e02ff */
.L_x_263:
[----:B------:R-:W-:Y:S05]  /*6670*/  BSYNC B1 ;  /* 0x0000000000017941 */ /* 0x000fea0003800000 */
.L_x_262:
        /* <DEDUP_REMOVED lines=11> */
.L_x_265:
[----:B------:R-:W-:Y:S05]  /*6730*/  BSYNC B1 ;  /* 0x0000000000017941 */ /* 0x000fea0003800000 */
.L_x_264:
[----:B0-----:R-:W-:Y:S01]  /*6740*/  @!P4 IMAD R9, R74, R155, R22 ;  /* 0x0000009b4a09c224 */ /* 0x001fe200078e0216 */
[----:B------:R-:W-:Y:S04]  /*6750*/  BSSY B1, `(.L_x_266) ;  /* 0x0000006000017945 */ /* 0x000fe80003800000 */
[----:B------:R0:W-:Y:S01]  /*6760*/  @!P4 STG.E.U8 desc[UR36][R10.64+0x60], R9 ;  /* 0x000060090a00c986 */ /* 0x0001e2000c101124 */
[----:B------:R-:W-:Y:S05]  /*6770*/  @P3 BRA `(.L_x_267) ;  /* 0x00000000000c3947 */ /* 0x000fea0003800000 */
[----:B--2---:R-:W0:Y:S02]  /*6780*/  LDG.E.U8 R157, desc[UR36][R12.64+0x61] ;  /* 0x000061240c9d7981 */ /* 0x004e24000c1e1100 */
[----:B0-----:R-:W-:-:S05]  /*6790*/  PRMT R9, R157, 0x8880, RZ ;  /* 0x000088809d097816 */ /* 0x001fca00000000ff */
[----:B------:R-:W-:-:S07]  /*67a0*/  IMAD R22, R9, R156, RZ ;  /* 0x0000009c09167224 */ /* 0x000fce00078e02ff */
.L_x_267:
[----:B------:R-:W-:Y:S05]  /*67b0*/  BSYNC B1 ;  /* 0x0000000000017941 */ /* 0x000fea0003800000 */
.L_x_266:
[----:B------:R-:W-:Y:S01]  /*67c0*/  @!P3 IMAD R75, R75, R155, R22 ;  /* 0x0000009b4b4bb224 */ /* 0x000fe200078e0216 */
[----:B------:R-:W-:Y:S04]  /*67d0*/  BSSY B1, `(.L_x_268) ;  /* 0x0000006000017945 */ /* 0x000fe80003800000 */
[----:B------:R0:W-:Y:S01]  /*67e0*/  @!P3 STG.E.U8 desc[UR36][R10.64+0x61], R75 ;  /* 0x0000614b0a00b986 */ /* 0x0001e2000c101124 */
[----:B------:R-:W-:Y:S05]  /*67f0*/  @P5 BRA `(.L_x_269) ;  /* 0x00000000000c5947 */ /* 0x000fea0003800000 */
[----:B--2---:R-:W0:Y:S02]  /*6800*/  LDG.E.U8 R157, desc[UR36][R4.64+0x68] ;  /* 0x00006824049d7981 */ /* 0x004e24000c1e1100 */
[----:B0-----:R-:W-:-:S05]  /*6810*/  PRMT R9, R157, 0x8880, RZ ;  /* 0x000088809d097816 */ /* 0x001fca00000000ff */
[----:B------:R-:W-:-:S07]  /*6820*/  IMAD R22, R9, R156, RZ ;  /* 0x0000009c09167224 */ /* 0x000fce00078e02ff */
.L_x_269:
[----:B------:R-:W-:Y:S05]  /*6830*/  BSYNC B1 ;  /* 0x0000000000017941 */ /* 0x000fea0003800000 */
.L_x_268:
[----:B0-----:R-:W-:Y:S01]  /*6840*/  @!P5 IMAD R9, R76, R155, R22 ;  /* 0x0000009b4c09d224 */ /* 0x001fe200078e0216 */
[----:B------:R-:W-:Y:S04]  /*6850*/  BSSY B1, `(.L_x_270) ;  /* 0x0000006000017945 */ /* 0x000fe80003800000 */
[----:B------:R0:W-:Y:S01]  /*6860*/  @!P5 STG.E.U8 desc[UR36][R6.64+0x68], R9 ;  /* 0x000068090600d986 */ /* 0x0001e2000c101124 */
[----:B------:R-:W-:Y:S05]  /*6870*/  @P1 BRA `(.L_x_271) ;  /* 0x00000000000c1947 */ /* 0x000fea0003800000 */
[----:B--2---:R-:W0:Y:S02]  /*6880*/  LDG.E.U8 R157, desc[UR36][R4.64+0x69] ;  /* 0x00006924049d7981 */ /* 0x004e24000c1e1100 */
[----:B0-----:R-:W-:-:S05]  /*6890*/  PRMT R9, R157, 0x8880, RZ ;  /* 0x000088809d097816 */ /* 0x001fca00000000ff */
[----:B------:R-:W-:-:S07]  /*68a0*/  IMAD R22, R9, R156, RZ ;  /* 0x0000009c09167224 */ /* 0x000fce00078e02ff */
.L_x_271:
[----:B------:R-:W-:Y:S05]  /*68b0*/  BSYNC B1 ;  /* 0x0000000000017941 */ /* 0x000fea0003800000 */
.L_x_270:
        /* <DEDUP_REMOVED lines=11> */
.L_x_273:
[----:B------:R-:W-:Y:S05]  /*6970*/  BSYNC B1 ;  /* 0x0000000000017941 */ /* 0x000fea0003800000 */
.L_x_272:
[----:B0-----:R-:W-:Y:S01]  /*6980*/  @!P4 IMAD R9, R78, R155, R22 ;  /* 0x0000009b4e09c224 */ /* 0x001fe200078e0216 */
[----:B------:R-:W-:Y:S04]  /*6990*/  BSSY B1, `(.L_x_274) ;  /* 0x0000006000017945 */ /* 0x000fe80003800000 */
[----:B------:R0:W-:Y:S01]  /*69a0*/  @!P4 STG.E.U8 desc[UR36][R10.64+0x68], R9 ;  /* 0x000068090a00c986 */ /* 0x0001e2000c101124 */
[----:B------:R-:W-:Y:S05]  /*69b0*/  @P3 BRA `(.L_x_275) ;  /* 0x00000000000c3947 */ /* 0x000fea0003800000 */
[----:B--2---:R-:W0:Y:S02]  /*69c0*/  LDG.E.U8 R157, desc[UR36][R12.64+0x69] ;  /* 0x000069240c9d7981 */ /* 0x004e24000c1e1100 */
[----:B0-----:R-:W-:-:S05]  /*69d0*/  PRMT R9, R157, 0x8880, RZ ;  /* 0x000088809d097816 */ /* 0x001fca00000000ff */
[----:B------:R-:W-:-:S07]  /*69e0*/  IMAD R22, R9, R156, RZ ;  /* 0x0000009c09167224 */ /* 0x000fce00078e02ff */
.L_x_275:
[----:B------:R-:W-:Y:S05]  /*69f0*/  BSYNC B1 ;  /* 0x0000000000017941 */ /* 0x000fea0003800000 */
.L_x_274:
[----:B------:R-:W-:Y:S01]  /*6a00*/  @!P3 IMAD R79, R79, R155, R22 ;  /* 0x0000009b4f4fb224 */ /* 0x000fe200078e0216 */
[----:B------:R-:W-:Y:S04]  /*6a10*/  BSSY B1, `(.L_x_276) ;  /* 0x0000006000017945 */ /* 0x000fe80003800000 */
[----:B------:R0:W-:Y:S01]  /*6a20*/  @!P3 STG.E.U8 desc[UR36][R10.64+0x69], R79 ;  /* 0x0000694f0a00b986 */ /* 0x0001e2000c101124 */
[----:B------:R-:W-:Y:S05]  /*6a30*/  @P5 BRA `(.L_x_277) ;  /* 0x00000000000c5947 */ /* 0x000fea0003800000 */
[----:B--2---:R-:W0:Y:S02]  /*6a40*/  LDG.E.U8 R157, desc[UR36][R4.64+0x70] ;  /* 0x00007024049d7981 */ /* 0x004e24000c1e1100 */
[----:B0-----:R-:W-:-:S05]  /*6a50*/  PRMT R9, R157, 0x8880, RZ ;  /* 0x000088809d097816 */ /* 0x001fca00000000ff */
[----:B------:R-:W-:-:S07]  /*6a60*/  IMAD R22, R9, R156, RZ ;  /* 0x0000009c09167224 */ /* 0x000fce00078e02ff */
.L_x_277:
[----:B------:R-:W-:Y:S05]  /*6a70*/  BSYNC B1 ;  /* 0x0000000000017941 */ /* 0x000fea0003800000 */
.L_x_276:
[----:B0-----:R-:W-:Y:S01]  /*6a80*/  @!P5 IMAD R9, R80, R155, R22 ;  /* 0x0000009b5009d224 */ /* 0x001fe200078e0216 */
[----:B------:R-:W-:Y:S04]  /*6a90*/  BSSY B1, `(.L_x_278) ;  /* 0x0000006000017945 */ /* 0x000fe80003800000 */
[----:B------:R0:W-:Y:S01]  /*6aa0*/  @!P5 STG.E.U8 desc[UR36][R6.64+0x70], R9 ;  /* 0x000070090600d986 */ /* 0x0001e2000c101124 */
[----:B------:R-:W-:Y:S05]  /*6ab0*/  @P1 BRA `(.L_x_279) ;  /* 0x00000000000c1947 */ /* 0x000fea0003800000 */
[----:B--2---:R-:W0:Y:S02]  /*6ac0*/  LDG.E.U8 R157, desc[UR36][R4.64+0x71] ;  /* 0x00007124049d7981 */ /* 0x004e24000c1e1100 */
[----:B0-----:R-:W-:-:S05]  /*6ad0*/  PRMT R9, R157, 0x8880, RZ ;  /* 0x000088809d097816 */ /* 0x001fca00000000ff */
[----:B------:R-:W-:-:S07]  /*6ae0*/  IMAD R22, R9, R156, RZ ;  /* 0x0000009c09167224 */ /* 0x000fce00078e02ff */
.L_x_279:
[----:B------:R-:W-:Y:S05]  /*6af0*/  BSYNC B1 ;  /* 0x0000000000017941 */ /* 0x000fea0003800000 */
.L_x_278:
[----:B------:R-:W-:Y:S01]  /*6b00*/  ISETP.LT.OR P4, PT, R3, 0x71, !P0 ;  /* 0x000000710300780c */ /* 0x000fe20004781670 */
[----:B------:R-:W-:Y:S01]  /*6b10*/  @!P1 IMAD R81, R81, R155, R22 ;  /* 0x0000009b51519224 */ /* 0x000fe200078e0216 */
[----:B------:R-:W-:Y:S01]  /*6b20*/  BSSY B1, `(.L_x_280) ;  /* 0x000000a000017945 */ /* 0x000fe20003800000 */
[C---:B------:R-:W-:Y:S02]  /*6b30*/  ISETP.LT.OR P3, PT, R3.reuse, 0x72, !P0 ;  /* 0x000000720300780c */ /* 0x040fe40004761670 */
        /* <DEDUP_REMOVED lines=8> */
.L_x_281:
[----:B------:R-:W-:Y:S05]  /*6bc0*/  BSYNC B1 ;  /* 0x0000000000017941 */ /* 0x000fea0003800000 */
.L_x_280:
[----:B0-----:R-:W-:Y:S01]  /*6bd0*/  @!P4 IMAD R9, R82, R155, R22 ;  /* 0x0000009b5209c224 */ /* 0x001fe200078e0216 */
[----:B------:R-:W-:Y:S04]  /*6be0*/  BSSY B1, `(.L_x_282) ;  /* 0x0000006000017945 */ /* 0x000fe80003800000 */
[----:B------:R0:W-:Y:S01]  /*6bf0*/  @!P4 STG.E.U8 desc[UR36][R10.64+0x70], R9 ;  /* 0x000070090a00c986 */ /* 0x0001e2000c101124 */
[----:B------:R-:W-:Y:S05]  /*6c00*/  @P3 BRA `(.L_x_283) ;  /* 0x00000000000c3947 */ /* 0x000fea0003800000 */
[----:B--2---:R-:W0:Y:S02]  /*6c10*/  LDG.E.U8 R157, desc[UR36][R12.64+0x71] ;  /* 0x000071240c9d7981 */ /* 0x004e24000c1e1100 */
[----:B0-----:R-:W-:-:S05]  /*6c20*/  PRMT R9, R157, 0x8880, RZ ;  /* 0x000088809d097816 */ /* 0x001fca00000000ff */
[----:B------:R-:W-:-:S07]  /*6c30*/  IMAD R22, R9, R156, RZ ;  /* 0x0000009c09167224 */ /* 0x000fce00078e02ff */
.L_x_283:
[----:B------:R-:W-:Y:S05]  /*6c40*/  BSYNC B1 ;  /* 0x0000000000017941 */ /* 0x000fea0003800000 */
.L_x_282:
[----:B------:R-:W-:Y:S01]  /*6c50*/  @!P3 IMAD R83, R83, R155, R22 ;  /* 0x0000009b5353b224 */ /* 0x000fe200078e0216 */
[----:B------:R-:W-:Y:S04]  /*6c60*/  BSSY B1, `(.L_x_284) ;  /* 0x0000006000017945 */ /* 0x000fe80003800000 */
[----:B------:R0:W-:Y:S01]  /*6c70*/  @!P3 STG.E.U8 desc[UR36][R10.64+0x71], R83 ;  /* 0x000071530a00b986 */ /* 0x0001e2000c101124 */
[----:B------:R-:W-:Y:S05]  /*6c80*/  @P1 BRA `(.L_x_285) ;  /* 0x00000000000c1947 */ /* 0x000fea0003800000 */
[----:B--2---:R-:W0:Y:S02]  /*6c90*/  LDG.E.U8 R157, desc[UR36][R4.64+0x78] ;  /* 0x00007824049d7981 */ /* 0x004e24000c1e1100 */
[----:B0-----:R-:W-:-:S05]  /*6ca0*/  PRMT R9, R157, 0x8880, RZ ;  /* 0x000088809d097816 */ /* 0x001fca00000000ff */
[----:B------:R-:W-:-:S07]  /*6cb0*/  IMAD R22, R9, R156, RZ ;  /* 0x0000009c09167224 */ /* 0x000fce00078e02ff */
.L_x_285:
[----:B------:R-:W-:Y:S05]  /*6cc0*/  BSYNC B1 ;  /* 0x0000000000017941 */ /* 0x000fea0003800000 */
.L_x_284:
[----:B0-----:R-:W-:Y:S01]  /*6cd0*/  @!P1 IMAD R9, R84, R155, R22 ;  /* 0x0000009b54099224 */ /* 0x001fe200078e0216 */
[----:B------:R-:W-:Y:S04]  /*6ce0*/  BSSY B1, `(.L_x_286) ;  /* 0x0000006000017945 */ /* 0x000fe80003800000 */
[----:B------:R0:W-:Y:S01]  /*6cf0*/  @!P1 STG.E.U8 desc[UR36][R6.64+0x78], R9 ;  /* 0x0000780906009986 */ /* 0x0001e2000c101124 */
[----:B------:R-:W-:Y:S05]  /*6d00*/  @P2 BRA `(.L_x_287) ;  /* 0x00000000000c2947 */ /* 0x000fea0003800000 */
[----:B--2---:R-:W0:Y:S02]  /*6d10*/  LDG.E.U8 R157, desc[UR36][R4.64+0x79] ;  /* 0x00007924049d7981 */ /* 0x004e24000c1e1100 */
[----:B0-----:R-:W-:-:S05]  /*6d20*/  PRMT R9, R157, 0x8880, RZ ;  /* 0x000088809d097816 */ /* 0x001fca00000000ff */
[----:B------:R-:W-:-:S07]  /*6d30*/  IMAD R22, R9, R156, RZ ;  /* 0x0000009c09167224 */ /* 0x000fce00078e02ff */
.L_x_287:
[----:B------:R-:W-:Y:S05]  /*6d40*/  BSYNC B1 ;  /* 0x0000000000017941 */ /* 0x000fea0003800000 */
.L_x_286:
[----:B------:R-:W-:Y:S01]  /*6d50*/  @!P2 IMAD R85, R85, R155, R22 ;  /* 0x0000009b5555a224 */ /* 0x000fe200078e0216 */
[----:B------:R-:W-:Y:S04]  /*6d60*/  BSSY B1, `(.L_x_288) ;  /* 0x0000006000017945 */ /* 0x000fe80003800000 */
[----:B------:R0:W-:Y:S01]  /*6d70*/  @!P2 STG.E.U8 desc[UR36][R6.64+0x79], R85 ;  /* 0x000079550600a986 */ /* 0x0001e2000c101124 */
[----:B------:R-:W-:Y:S05]  /*6d80*/  @P5 BRA `(.L_x_289) ;  /* 0x00000000000c5947 */ /* 0x000fea0003800000 */
[----:B--2---:R-:W2:Y:S02]  /*6d90*/  LDG.E.U8 R157, desc[UR36][R12.64+0x78] ;  /* 0x000078240c9d7981 */ /* 0x004ea4000c1e1100 */
[----:B--2---:R-:W-:-:S05]  /*6da0*/  PRMT R5, R157, 0x8880, RZ ;  /* 0x000088809d057816 */ /* 0x004fca00000000ff */
[----:B------:R-:W-:-:S07]  /*6db0*/  IMAD R22, R5, R156, RZ ;  /* 0x0000009c05167224 */ /* 0x000fce00078e02ff */
.L_x_289:
[----:B------:R-:W-:Y:S05]  /*6dc0*/  BSYNC B1 ;  /* 0x0000000000017941 */ /* 0x000fea0003800000 */
.L_x_288:
[----:B------:R-:W-:Y:S01]  /*6dd0*/  @!P5 IMAD R5, R86, R155, R22 ;  /* 0x0000009b5605d224 */ /* 0x000fe200078e0216 */
[----:B------:R-:W-:Y:S01]  /*6de0*/  ISETP.LT.OR P0, PT, R3, 0x7a, !P0 ;  /* 0x0000007a0300780c */ /* 0x000fe20004701670 */
[----:B------:R-:W-:Y:S03]  /*6df0*/  BSSY B1, `(.L_x_290) ;  /* 0x0000006000017945 */ /* 0x000fe60003800000 */
[----:B------:R0:W-:Y:S09]  /*6e00*/  @!P5 STG.E.U8 desc[UR36][R10.64+0x78], R5 ;  /* 0x000078050a00d986 */ /* 0x0001f2000c101124 */
[----:B------:R-:W-:Y:S05]  /*6e10*/  @P0 BRA `(.L_x_291) ;  /* 0x00000000000c0947 */ /* 0x000fea0003800000 */
[----:B--2---:R-:W2:Y:S02]  /*6e20*/  LDG.E.U8 R157, desc[UR36][R12.64+0x79] ;  /* 0x000079240c9d7981 */ /* 0x004ea4000c1e1100 */
[----:B--2---:R-:W-:-:S05]  /*6e30*/  PRMT R3, R157, 0x8880, RZ ;  /* 0x000088809d037816 */ /* 0x004fca00000000ff */
[----:B------:R-:W-:-:S07]  /*6e40*/  IMAD R22, R3, R156, RZ ;  /* 0x0000009c03167224 */ /* 0x000fce00078e02ff */
.L_x_291:
[----:B------:R-:W-:Y:S05]  /*6e50*/  BSYNC B1 ;  /* 0x0000000000017941 */ /* 0x000fea0003800000 */
.L_x_290:
[----:B------:R-:W-:Y:S01]  /*6e60*/  IMAD R87, R87, R155, R22 ;  /* 0x0000009b57577224 */ /* 0x000fe200078e0216 */
[----:B------:R-:W-:Y:S06]  /*6e70*/  @P0 BRA `(.L_x_292) ;  /* 0x0000001800180947 */ /* 0x000fec0003800000 */
[----:B------:R0:W-:Y:S01]  /*6e80*/  STG.E.U8 desc[UR36][R10.64+0x79], R87 ;  /* 0x000079570a007986 */ /* 0x0001e2000c101124 */
[----:B------:R-:W-:Y:S05]  /*6e90*/  BRA `(.L_x_292) ;  /* 0x0000001800107947 */ /* 0x000fea0003800000 */
.L_x_35:
[C---:B------:R-:W-:Y:S02]  /*6ea0*/  ISETP.GE.AND P2, PT, R0.reuse, 0x1, PT ;  /* 0x000000010000780c */ /* 0x040fe40003f46270 */
[----:B------:R-:W-:Y:S02]  /*6eb0*/  ISETP.GE.AND P0, PT, R0, 0x9, PT ;  /* 0x000000090000780c */ /* 0x000fe40003f06270 */
[C---:B------:R-:W-:Y:S02]  /*6ec0*/  ISETP.LT.OR P3, PT, R3.reuse, 0x1, !P2 ;  /* 0x000000010300780c */ /* 0x040fe40005761670 */
[C---:B------:R-:W-:Y:S02]  /*6ed0*/  ISETP.LT.OR P5, PT, R3.reuse, 0x2, !P2 ;  /* 0x000000020300780c */ /* 0x040fe400057a1670 */
[C---:B------:R-:W-:Y:S02]  /*6ee0*/  ISETP.LT.OR P1, PT, R3.reuse, 0x1, !P0 ;  /* 0x000000010300780c */ /* 0x040fe40004721670 */
[----:B------:R-:W-:-:S07]  /*6ef0*/  ISETP.LT.OR P4, PT, R3, 0x2, !P0 ;  /* 0x000000020300780c */ /* 0x000fce0004781670 */
[-C--:B------:R-:W-:Y:S02]  /*6f00*/  @!P3 IMAD R5, R88, R155.reuse, RZ ;  /* 0x0000009b5805b224 */ /* 0x080fe400078e02ff */
[-C--:B------:R-:W-:Y:S02]  /*6f10*/  @!P5 IMAD R89, R89, R155.reuse, RZ ;  /* 0x0000009b5959d224 */ /* 0x080fe400078e02ff */
[-C--:B------:R-:W-:Y:S01]  /*6f20*/  @!P1 IMAD R13, R90, R155.reuse, RZ ;  /* 0x0000009b5a0d9224 */ /* 0x080fe200078e02ff */
[----:B------:R0:W-:Y:S01]  /*6f30*/  @!P3 STG.E.U8 desc[UR36][R160.64], R5 ;  /* 0x00000005a000b986 */ /* 0x0001e2000c101124 */
[----:B------:R-:W-:Y:S01]  /*6f40*/  ISETP.LT.OR P3, PT, R3, 0x9, !P2 ;  /* 0x000000090300780c */ /* 0x000fe20005761670 */
[----:B------:R-:W-:Y:S02]  /*6f50*/  @!P4 IMAD R91, R91, R155, RZ ;  /* 0x0000009b5b5bc224 */ /* 0x000fe400078e02ff */
[----:B------:R-:W-:Y:S01]  /*6f60*/  @!P5 STG.E.U8 desc[UR36][R160.64+0x1], R89 ;  /* 0x00000159a000d986 */ /* 0x000fe2000c101124 */
[----:B------:R-:W-:-:S03]  /*6f70*/  ISETP.LT.OR P5, PT, R3, 0xa, !P2 ;  /* 0x0000000a0300780c */ /* 0x000fc600057a1670 */
[----:B------:R1:W-:Y:S01]  /*6f80*/  @!P1 STG.E.U8 desc[UR36][R8.64], R13 ;  /* 0x0000000d08009986 */ /* 0x0003e2000c101124 */
[----:B------:R-:W-:-:S03]  /*6f90*/  ISETP.LT.OR P1, PT, R3, 0x9, !P0 ;  /* 0x000000090300780c */ /* 0x000fc60004721670 */
[----:B------:R-:W-:Y:S01]  /*6fa0*/  @!P4 STG.E.U8 desc[UR36][R8.64+0x1], R91 ;  /* 0x0000015b0800c986 */ /* 0x000fe2000c101124 */
[----:B------:R-:W-:Y:S01]  /*6fb0*/  ISETP.LT.OR P4, PT, R3, 0xa, !P0 ;  /* 0x0000000a0300780c */ /* 0x000fe20004781670 */
[----:B------:R-:W-:-:S04]  /*6fc0*/  @!P3 IMAD R15, R92, R155, RZ ;  /* 0x0000009b5c0fb224 */ /* 0x000fc800078e02ff */
[-C--:B------:R-:W-:Y:S01]  /*6fd0*/  @!P5 IMAD R93, R93, R155.reuse, RZ ;  /* 0x0000009b5d5dd224 */ /* 0x080fe200078e02ff */
[----:B------:R3:W-:Y:S01]  /*6fe0*/  @!P3 STG.E.U8 desc[UR36][R160.64+0x8], R15 ;  /* 0x0000080fa000b986 */ /* 0x0007e2000c101124 */
[C---:B------:R-:W-:Y:S02]  /*6ff0*/  ISETP.LT.OR P3, PT, R3.reuse, 0x11, !P2 ;  /* 0x000000110300780c */ /* 0x040fe40005761670 */
[-C--:B0-----:R-:W-:Y:S01]  /*7000*/  @!P1 IMAD R5, R94, R155.reuse, RZ ;  /* 0x0000009b5e059224 */ /* 0x081fe200078e02ff */
[----:B------:R-:W-:Y:S01]  /*7010*/  @!P5 STG.E.U8 desc[UR36][R160.64+0x9], R93 ;  /* 0x0000095da000d986 */ /* 0x000fe2000c101124 */
[----:B------:R-:W-:Y:S02]  /*7020*/  ISETP.LT.OR P5, PT, R3, 0x12, !P2 ;  /* 0x000000120300780c */ /* 0x000fe400057a1670 */
[----:B------:R-:W-:Y:S01]  /*7030*/  @!P4 IMAD R95, R95, R155, RZ ;  /* 0x0000009b5f5fc224 */ /* 0x000fe200078e02ff */
[----:B------:R0:W-:Y:S01]  /*7040*/  @!P1 STG.E.U8 desc[UR36][R8.64+0x8], R5 ;  /* 0x0000080508009986 */ /* 0x0001e2000c101124 */
[----:B------:R-:W-:-:S03]  /*7050*/  ISETP.LT.OR P1, PT, R3, 0x11, !P0 ;  /* 0x000000110300780c */ /* 0x000fc60004721670 */
[----:B------:R-:W-:Y:S01]  /*7060*/  @!P4 STG.E.U8 desc[UR36][R8.64+0x9], R95 ;  /* 0x0000095f0800c986 */ /* 0x000fe2000c101124 */
[----:B------:R-:W-:Y:S01]  /*7070*/  ISETP.LT.OR P4, PT, R3, 0x12, !P0 ;  /* 0x000000120300780c */ /* 0x000fe20004781670 */
[----:B-1----:R-:W-:-:S04]  /*7080*/  @!P3 IMAD R13, R96, R155, RZ ;  /* 0x0000009b600db224 */ /* 0x002fc800078e02ff */
[-C--:B------:R-:W-:Y:S01]  /*7090*/  @!P5 IMAD R97, R97, R155.reuse, RZ ;  /* 0x0000009b6161d224 */ /* 0x080fe200078e02ff */
[----:B------:R1:W-:Y:S01]  /*70a0*/  @!P3 STG.E.U8 desc[UR36][R160.64+0x10], R13 ;  /* 0x0000100da000b986 */ /* 0x0003e2000c101124 */
[C---:B------:R-:W-:Y:S02]  /*70b0*/  ISETP.LT.OR P3, PT, R3.reuse, 0x19, !P2 ;  /* 0x000000190300780c */ /* 0x040fe40005761670 */
[-C--:B---3--:R-:W-:Y:S01]  /*70c0*/  @!P1 IMAD R15, R98, R155.reuse, RZ ;  /* 0x0000009b620f9224 */ /* 0x088fe200078e02ff */
[----:B------:R-:W-:Y:S01]  /*70d0*/  @!P5 STG.E.U8 desc[UR36][R160.64+0x11], R97 ;  /* 0x00001161a000d986 */ /* 0x000fe2000c101124 */
[----:B------:R-:W-:Y:S02]  /*70e0*/  ISETP.LT.OR P5, PT, R3, 0x1a, !P2 ;  /* 0x0000001a0300780c */ /* 0x000fe400057a1670 */
[----:B------:R-:W-:Y:S01]  /*70f0*/  @!P4 IMAD R99, R99, R155, RZ ;  /* 0x0000009b6363c224 */ /* 0x000fe200078e02ff */
[----:B------:R3:W-:Y:S01]  /*7100*/  @!P1 STG.E.U8 desc[UR36][R8.64+0x10], R15 ;  /* 0x0000100f08009986 */ /* 0x0007e2000c101124 */
[----:B------:R-:W-:-:S03]  /*7110*/  ISETP.LT.OR P1, PT, R3, 0x19, !P0 ;  /* 0x000000190300780c */ /* 0x000fc60004721670 */
[----:B------:R-:W-:Y:S01]  /*7120*/  @!P4 STG.E.U8 desc[UR36][R8.64+0x11], R99 ;  /* 0x000011630800c986 */ /* 0x000fe2000c101124 */
[----:B------:R-:W-:Y:S01]  /*7130*/  ISETP.LT.OR P4, PT, R3, 0x1a, !P0 ;  /* 0x0000001a0300780c */ /* 0x000fe20004781670 */
[----:B0-----:R-:W-:-:S04]  /*7140*/  @!P3 IMAD R5, R100, R155, RZ ;  /* 0x0000009b6405b224 */ /* 0x001fc800078e02ff */
[-C--:B------:R-:W-:Y:S01]  /*7150*/  @!P5 IMAD R101, R101, R155.reuse, RZ ;  /* 0x0000009b6565d224 */ /* 0x080fe200078e02ff */
[----:B------:R0:W-:Y:S01]  /*7160*/  @!P3 STG.E.U8 desc[UR36][R160.64+0x18], R5 ;  /* 0x00001805a000b986 */ /* 0x0001e2000c101124 */
[C---:B------:R-:W-:Y:S02]  /*7170*/  ISETP.LT.OR P3, PT, R3.reuse, 0x21, !P2 ;  /* 0x000000210300780c */ /* 0x040fe40005761670 */
[-C--:B-1----:R-:W-:Y:S01]  /*7180*/  @!P1 IMAD R13, R102, R155.reuse, RZ ;  /* 0x0000009b660d9224 */ /* 0x082fe200078e02ff */
[----:B------:R-:W-:Y:S01]  /*7190*/  @!P5 STG.E.U8 desc[UR36][R160.64+0x19], R101 ;  /* 0x00001965a000d986 */ /* 0x000fe2000c101124 */
[----:B------:R-:W-:Y:S02]  /*71a0*/  ISETP.LT.OR P5, PT, R3, 0x22, !P2 ;  /* 0x000000220300780c */ /* 0x000fe400057a1670 */
[----:B------:R-:W-:Y:S01]  /*71b0*/  @!P4 IMAD R103, R103, R155, RZ ;  /* 0x0000009b6767c224 */ /* 0x000fe200078e02ff */
[----:B------:R1:W-:Y:S01]  /*71c0*/  @!P1 STG.E.U8 desc[UR36][R8.64+0x18], R13 ;  /* 0x0000180d08009986 */ /* 0x0003e2000c101124 */
[----:B------:R-:W-:-:S03]  /*71d0*/  ISETP.LT.OR P1, PT, R3, 0x21, !P0 ;  /* 0x000000210300780c */ /* 0x000fc60004721670 */
[----:B------:R-:W-:Y:S01]  /*71e0*/  @!P4 STG.E.U8 desc[UR36][R8.64+0x19], R103 ;  /* 0x000019670800c986 */ /* 0x000fe2000c101124 */
[----:B------:R-:W-:Y:S01]  /*71f0*/  ISETP.LT.OR P4, PT, R3, 0x22, !P0 ;  /* 0x000000220300780c */ /* 0x000fe20004781670 */
[----:B---3--:R-:W-:-:S04]  /*7200*/  @!P3 IMAD R15, R104, R155, RZ ;  /* 0x0000009b680fb224 */ /* 0x008fc800078e02ff */
        /* <DEDUP_REMOVED lines=128> */
[----:B------:R-:W-:-:S02]  /*7a10*/  ISETP.GE.AND P1, PT, R0, 0x81, PT ;  /* 0x000000810000780c */ /* 0x000fc40003f26270 */
[C---:B------:R-:W-:Y:S01]  /*7a20*/  ISETP.LT.OR P5, PT, R3.reuse, 0x79, !P0 ;  /* 0x000000790300780c */ /* 0x040fe200047a1670 */
[----:B------:R-:W-:Y:S01]  /*7a30*/  @!P4 STG.E.U8 desc[UR36][R8.64+0x71], R147 ;  /* 0x000071930800c986 */ /* 0x000fe2000c101124 */
[C---:B------:R-:W-:Y:S01]  /*7a40*/  ISETP.LT.OR P0, PT, R3.reuse, 0x7a, !P0 ;  /* 0x0000007a0300780c */ /* 0x040fe20004701670 */
[----:B0-----:R-:W-:Y:S01]  /*7a50*/  @!P3 IMAD R5, R148, R155, RZ ;  /* 0x0000009b9405b224 */ /* 0x001fe200078e02ff */
[----:B------:R-:W-:-:S03]  /*7a60*/  ISETP.LT.OR P4, PT, R3, 0x1, !P1 ;  /* 0x000000010300780c */ /* 0x000fc60004f81670 */
[----:B------:R-:W-:Y:S01]  /*7a70*/  @!P2 IMAD R149, R149, R155, RZ ;  /* 0x0000009b9595a224 */ /* 0x000fe200078e02ff */
[----:B------:R0:W-:Y:S01]  /*7a80*/  @!P3 STG.E.U8 desc[UR36][R160.64+0x78], R5 ;  /* 0x00007805a000b986 */ /* 0x0001e2000c101124 */
[----:B------:R-:W-:-:S03]  /*7a90*/  ISETP.LT.OR P3, PT, R3, 0x2, !P1 ;  /* 0x000000020300780c */ /* 0x000fc60004f61670 */
[----:B------:R-:W-:Y:S01]  /*7aa0*/  @!P2 STG.E.U8 desc[UR36][R160.64+0x79], R149 ;  /* 0x00007995a000a986 */ /* 0x000fe2000c101124 */
[-C--:B-1----:R-:W-:Y:S01]  /*7ab0*/  @!P5 IMAD R13, R150, R155.reuse, RZ ;  /* 0x0000009b960dd224 */ /* 0x082fe200078e02ff */
[----:B------:R-:W-:Y:S01]  /*7ac0*/  ISETP.GE.AND P2, PT, R0, 0x89, PT ;  /* 0x000000890000780c */ /* 0x000fe20003f46270 */
[-C--:B------:R-:W-:Y:S02]  /*7ad0*/  @!P0 IMAD R151, R151, R155.reuse, RZ ;  /* 0x0000009b97978224 */ /* 0x080fe400078e02ff */
[----:B---3--:R-:W-:Y:S01]  /*7ae0*/  @!P4 IMAD R15, R24, R155, RZ ;  /* 0x0000009b180fc224 */ /* 0x008fe200078e02ff */
[----:B------:R1:W-:Y:S01]  /*7af0*/  @!P5 STG.E.U8 desc[UR36][R8.64+0x78], R13 ;  /* 0x0000780d0800d986 */ /* 0x0003e2000c101124 */
[----:B------:R-:W-:-:S03]  /*7b00*/  ISETP.LT.OR P5, PT, R3, 0x1, !P2 ;  /* 0x000000010300780c */ /* 0x000fc600057a1670 */
[----:B------:R-:W-:Y:S01]  /*7b10*/  @!P3 IMAD R25, R25, R155, RZ ;  /* 0x0000009b1919b224 */ /* 0x000fe200078e02ff */
[----:B------:R-:W-:Y:S01]  /*7b20*/  @!P0 STG.E.U8 desc[UR36][R8.64+0x79], R151 ;  /* 0x0000799708008986 */ /* 0x000fe2000c101124 */
[----:B------:R-:W-:-:S03]  /*7b30*/  ISETP.LT.OR P0, PT, R3, 0x2, !P2 ;  /* 0x000000020300780c */ /* 0x000fc60005701670 */
[----:B------:R-:W-:Y:S01]  /*7b40*/  @!P4 STG.E.U8 desc[UR36][R6.64], R15 ;  /* 0x0000000f0600c986 */ /* 0x000fe2000c101124 */
        /* <DEDUP_REMOVED lines=19> */
[-C--:B------:R-:W-:Y:S01]  /*7c80*/  @!P4 IMAD R9, R32, R155.reuse, RZ ;  /* 0x0000009b2009c224 */ /* 0x080fe200078e02ff */
        /* <DEDUP_REMOVED lines=127> */
[----:B-1----:R-:W-:-:S04]  /*8480*/  @!P5 IMAD R13, R74, R155, RZ ;  /* 0x0000009b4a0dd224 */ /* 0x002fc800078e02ff */
        /* <DEDUP_REMOVED lines=12> */
[----:B------:R-:W-:-:S04]  /*8550*/  @!P0 IMAD R9, R78, R155, RZ ;  /* 0x0000009b4e098224 */ /* 0x000fc800078e02ff */
[-C--:B------:R-:W-:Y:S01]  /*8560*/  @!P4 IMAD R79, R79, R155.reuse, RZ ;  /* 0x0000009b4f4fc224 */ /* 0x080fe200078e02ff */
[----:B------:R1:W-:Y:S01]  /*8570*/  @!P0 STG.E.U8 desc[UR36][R10.64+0x68], R9 ;  /* 0x000068090a008986 */ /* 0x0003e2000c101124 */
[----:B------:R-:W-:Y:S02]  /*8580*/  ISETP.LT.OR P0, PT, R3, 0x71, !P2 ;  /* 0x000000710300780c */ /* 0x000fe40005701670 */
[----:B------:R-:W-:Y:S01]  /*8590*/  @!P3 IMAD R81, R81, R155, RZ ;  /* 0x0000009b5151b224 */ /* 0x000fe200078e02ff */
[----:B------:R3:W-:Y:S01]  /*85a0*/  @!P4 STG.E.U8 desc[UR36][R10.64+0x69], R79 ;  /* 0x0000694f0a00c986 */ /* 0x0007e2000c101124 */
[----:B------:R-:W-:-:S03]  /*85b0*/  ISETP.LT.OR P4, PT, R3, 0x72, !P2 ;  /* 0x000000720300780c */ /* 0x000fc60005781670 */
[----:B------:R3:W-:Y:S01]  /*85c0*/  @!P3 STG.E.U8 desc[UR36][R6.64+0x71], R81 ;  /* 0x000071510600b986 */ /* 0x0007e2000c101124 */
[C---:B------:R-:W-:Y:S02]  /*85d0*/  ISETP.LT.OR P3, PT, R3.reuse, 0x79, !P1 ;  /* 0x000000790300780c */ /* 0x040fe40004f61670 */
[C---:B------:R-:W-:Y:S01]  /*85e0*/  ISETP.LT.OR P1, PT, R3.reuse, 0x7a, !P1 ;  /* 0x0000007a0300780c */ /* 0x040fe20004f21670 */
[----:B------:R3:W-:Y:S01]  /*85f0*/  @!P5 STG.E.U8 desc[UR36][R6.64+0x70], R13 ;  /* 0x0000700d0600d986 */ /* 0x0007e2000c101124 */
[C---:B------:R-:W-:Y:S02]  /*8600*/  ISETP.LT.OR P5, PT, R3.reuse, 0x79, !P2 ;  /* 0x000000790300780c */ /* 0x040fe400057a1670 */
[----:B------:R-:W-:Y:S01]  /*8610*/  ISETP.LT.OR P2, PT, R3, 0x7a, !P2 ;  /* 0x0000007a0300780c */ /* 0x000fe20005741670 */
[-C--:B------:R-:W-:Y:S02]  /*8620*/  @!P0 IMAD R3, R82, R155.reuse, RZ ;  /* 0x0000009b52038224 */ /* 0x080fe400078e02ff */
[----:B------:R-:W-:-:S03]  /*8630*/  @!P4 IMAD R83, R83, R155, RZ ;  /* 0x0000009b5353c224 */ /* 0x000fc600078e02ff */
[----:B------:R3:W-:Y:S01]  /*8640*/  @!P0 STG.E.U8 desc[UR36][R10.64+0x70], R3 ;  /* 0x000070030a008986 */ /* 0x0007e2000c101124 */
[-C--:B0-----:R-:W-:Y:S02]  /*8650*/  @!P3 IMAD R5, R84, R155.reuse, RZ ;  /* 0x0000009b5405b224 */ /* 0x081fe400078e02ff */
[-C--:B------:R-:W-:Y:S01]  /*8660*/  @!P1 IMAD R85, R85, R155.reuse, RZ ;  /* 0x0000009b55559224 */ /* 0x080fe200078e02ff */
[----:B------:R3:W-:Y:S01]  /*8670*/  @!P4 STG.E.U8 desc[UR36][R10.64+0x71], R83 ;  /* 0x000071530a00c986 */ /* 0x0007e2000c101124 */
[-C--:B-1----:R-:W-:Y:S02]  /*8680*/  @!P5 IMAD R9, R86, R155.reuse, RZ ;  /* 0x0000009b5609d224 */ /* 0x082fe400078e02ff */
[----:B------:R-:W-:Y:S01]  /*8690*/  @!P2 IMAD R87, R87, R155, RZ ;  /* 0x0000009b5757a224 */ /* 0x000fe200078e02ff */
[----:B------:R3:W-:Y:S04]  /*86a0*/  @!P3 STG.E.U8 desc[UR36][R6.64+0x78], R5 ;  /* 0x000078050600b986 */ /* 0x0007e8000c101124 */
[----:B------:R3:W-:Y:S04]  /*86b0*/  @!P1 STG.E.U8 desc[UR36][R6.64+0x79], R85 ;  /* 0x0000795506009986 */ /* 0x0007e8000c101124 */
[----:B------:R3:W-:Y:S04]  /*86c0*/  @!P5 STG.E.U8 desc[UR36][R10.64+0x78], R9 ;  /* 0x000078090a00d986 */ /* 0x0007e8000c101124 */
[----:B------:R3:W-:Y:S02]  /*86d0*/  @!P2 STG.E.U8 desc[UR36][R10.64+0x79], R87 ;  /* 0x000079570a00a986 */ /* 0x0007e4000c101124 */
.L_x_292:
[----:B------:R-:W-:Y:S05]  /*86e0*/  BSYNC B0 ;  /* 0x0000000000007941 */ /* 0x000fea0003800000 */
.L_x_34:
[----:B------:R-:W-:Y:S01]  /*86f0*/  ULDC UR4, c[0x0][0xc] ;  /* 0x0000030000047ab9 */ /* 0x000fe20000000800 */
[----:B------:R-:W-:Y:S01]  /*8700*/  ULDC UR5, c[0x0][0x10] ;  /* 0x0000040000057ab9 */ /* 0x000fe20000000800 */
[----:B---3--:R-:W3:Y:S01]  /*8710*/  LDC R3, c[0x0][0x14] ;  /* 0x00000500ff037b82 */ /* 0x008ee20000000800 */
[----:B------:R-:W-:Y:S01]  /*8720*/  UIMAD.WIDE.U32 UR4, UR4, UR5, URZ ;  /* 0x00000005040472a5 */ /* 0x000fe2000f8e003f */
[----:B------:R-:W-:Y:S01]  /*8730*/  PRMT R0, RZ, 0x7610, R0 ;  /* 0x00007610ff007816 */ /* 0x000fe20000000000 */
[----:B------:R-:W-:Y:S02]  /*8740*/  IMAD.MOV.U32 R153, RZ, RZ, -0x1 ;  /* 0xffffffffff997424 */ /* 0x000fe400078e00ff */
[----:B------:R-:W-:Y:S02]  /*8750*/  IMAD.MOV.U32 R22, RZ, RZ, -0x1 ;  /* 0xffffffffff167424 */ /* 0x000fe400078e00ff */
[----:B---3--:R-:W-:-:S04]  /*8760*/  IMAD.WIDE.U32 R16, R3, UR4, R16 ;  /* 0x0000000403107c25 */ /* 0x008fc8000f8e0010 */
[----:B------:R-:W-:Y:S01]  /*8770*/  IMAD R3, R3, UR5, RZ ;  /* 0x0000000503037c24 */ /* 0x000fe2000f8e02ff */
[----:B------:R-:W-:Y:S02]  /*8780*/  ULDC.64 UR4, c[0x0][0x650] ;  /* 0x0001940000047ab9 */ /* 0x000fe40000000a00 */
[----:B------:R-:W-:Y:S01]  /*8790*/  ISETP.GE.U32.AND P0, PT, R16, UR4, PT ;  /* 0x0000000410007c0c */ /* 0x000fe2000bf06070 */
[----:B------:R-:W-:-:S05]  /*87a0*/  IMAD.IADD R17, R17, 0x1, R3 ;  /* 0x0000000111117824 */ /* 0x000fca00078e0203 */
[----:B------:R-:W-:-:S13]  /*87b0*/  ISETP.GE.U32.AND.EX P0, PT, R17, UR5, PT, P0 ;  /* 0x0000000511007c0c */ /* 0x000fda000bf06100 */
[----:B------:R-:W-:Y:S05]  /*87c0*/  @P0 BRA `(.L_x_293) ;  /* 0x0000000400640947 */ /* 0x000fea0003800000 */
[----:B------:R-:W3:Y:S01]  /*87d0*/  S2R R12, SR_CTAID.X ;  /* 0x00000000000c7919 */ /* 0x000ee20000002500 */
[----:B0-----:R-:W0:Y:S01]  /*87e0*/  LDC.64 R10, c[0x0][0x628] ;  /* 0x00018a00ff0a7b82 */ /* 0x001e220000000a00 */
[----:B------:R-:W-:Y:S01]  /*87f0*/  ULDC UR4, c[0x0][0x150] ;  /* 0x0000540000047ab9 */ /* 0x000fe20000000800 */
[----:B------:R-:W-:Y:S01]  /*8800*/  IMAD.MOV.U32 R8, RZ, RZ, R16 ;  /* 0x000000ffff087224 */ /* 0x000fe200078e0010 */
[----:B------:R-:W0:Y:S01]  /*8810*/  S2R R24, SR_CTAID.Y ;  /* 0x0000000000187919 */ /* 0x000e220000002600 */
[----:B------:R-:W-:-:S04]  /*8820*/  IMAD.MOV.U32 R9, RZ, RZ, R17 ;  /* 0x000000ffff097224 */ /* 0x000fc800078e0011 */
[----:B------:R-:W1:Y:S08]  /*8830*/  LDC R21, c[0x0][0x144] ;  /* 0x00005100ff157b82 */ /* 0x000e700000000800 */
[----:B------:R-:W1:Y:S08]  /*8840*/  LDC R0, c[0x0][0x630] ;  /* 0x00018c00ff007b82 */ /* 0x000e700000000800 */
[----:B------:R-:W1:Y:S01]  /*8850*/  LDC.64 R14, c[0x0][0x620] ;  /* 0x00018800ff0e7b82 */ /* 0x000e620000000a00 */
[----:B0-----:R-:W-:-:S04]  /*8860*/  ISETP.NE.U32.AND P0, PT, R10, RZ, PT ;  /* 0x000000ff0a00720c */ /* 0x001fc80003f05070 */
[----:B------:R-:W-:Y:S02]  /*8870*/  ISETP.NE.AND.EX P0, PT, R11, RZ, PT, P0 ;  /* 0x000000ff0b00720c */ /* 0x000fe40003f05300 */
[----:B---3--:R-:W-:-:S05]  /*8880*/  I2FP.F32.U32 R3, R12 ;  /* 0x0000000c00037245 */ /* 0x008fca0000201000 */
[----:B------:R-:W-:-:S04]  /*8890*/  FMUL R3, R3, UR4 ;  /* 0x0000000403037c20 */ /* 0x000fc80008400000 */
[----:B------:R0:W3:Y:S02]  /*88a0*/  F2I.U32.TRUNC.NTZ R20, R3 ;  /* 0x0000000300147305 */ /* 0x0000e4000020f000 */
[----:B------:R-:W-:Y:S05]  /*88b0*/  @!P0 BRA `(.L_x_294) ;  /* 0x0000000000288947 */ /* 0x000fea0003800000 */
[----:B0-----:R-:W0:Y:S02]  /*88c0*/  LDC R3, c[0x0][0x634] ;  /* 0x00018d00ff037b82 */ /* 0x001e240000000800 */
        /* <DEDUP_REMOVED lines=9> */
.L_x_294:
[----:B------:R-:W2:Y:S01]  /*8960*/  LDC.64 R28, c[0x0][0x640] ;  /* 0x00019000ff1c7b82 */ /* 0x000ea20000000a00 */
[-CC-:B-1----:R-:W-:Y:S01]  /*8970*/  SHF.R.U64 R22, R8, R0.reuse, R9.reuse ;  /* 0x0000000008167219 */ /* 0x182fe20000001209 */
[----:B---3--:R-:W-:Y:S01]  /*8980*/  IMAD.MOV R20, RZ, RZ, -R20 ;  /* 0x000000ffff147224 */ /* 0x008fe200078e0a14 */
[----:B------:R-:W-:Y:S01]  /*8990*/  SHF.R.U32.HI R0, RZ, R0, R9 ;  /* 0x00000000ff007219 */ /* 0x000fe20000011609 */
[----:B------:R-:W-:Y:S01]  /*89a0*/  ULDC UR4, c[0x0][0x154] ;  /* 0x0000550000047ab9 */ /* 0x000fe20000000800 */
[----:B0-----:R-:W-:Y:S01]  /*89b0*/  IADD3 R3, P0, RZ, -R22, RZ ;  /* 0x80000016ff037210 */ /* 0x001fe20007f1e0ff */
[----:B------:R-:W-:Y:S02]  /*89c0*/  IMAD R21, R21, R20, R12 ;  /* 0x0000001415157224 */ /* 0x000fe400078e020c */
[----:B------:R-:W0:Y:S01]  /*89d0*/  LDC R6, c[0x0][0x618] ;  /* 0x00018600ff067b82 */ /* 0x000e220000000800 */
[----:B------:R-:W-:Y:S02]  /*89e0*/  IMAD.MOV.U32 R7, RZ, RZ, 0x1 ;  /* 0x00000001ff077424 */ /* 0x000fe400078e00ff */
[----:B------:R-:W-:-:S04]  /*89f0*/  IMAD.X R5, RZ, RZ, ~R0, P0 ;  /* 0x000000ffff057224 */ /* 0x000fc800000e0e00 */
[-C--:B------:R-:W-:Y:S01]  /*8a00*/  IMAD R0, R5, R14.reuse, RZ ;  /* 0x0000000e05007224 */ /* 0x080fe200078e02ff */
[----:B------:R-:W1:Y:S01]  /*8a10*/  LDC R8, c[0x0][0x608] ;  /* 0x00018200ff087b82 */ /* 0x000e620000000800 */
[----:B------:R-:W-:-:S04]  /*8a20*/  IMAD.WIDE.U32 R4, R3, R14, R16 ;  /* 0x0000000e03047225 */ /* 0x000fc800078e0010 */
[----:B------:R-:W-:Y:S01]  /*8a30*/  IMAD R3, R3, R15, R0 ;  /* 0x0000000f03037224 */ /* 0x000fe200078e0200 */
[----:B------:R-:W-:Y:S02]  /*8a40*/  I2FP.F32.U32 R0, R24 ;  /* 0x0000001800007245 */ /* 0x000fe40000201000 */
[----:B------:R-:W3:Y:S01]  /*8a50*/  LDC R26, c[0x0][0x658] ;  /* 0x00019600ff1a7b82 */ /* 0x000ee20000000800 */
[----:B------:R-:W-:Y:S01]  /*8a60*/  IMAD.IADD R3, R5, 0x1, R3 ;  /* 0x0000000105037824 */ /* 0x000fe200078e0203 */
[----:B--2---:R-:W-:Y:S01]  /*8a70*/  ISETP.NE.U32.AND P0, PT, R28, RZ, PT ;  /* 0x000000ff1c00720c */ /* 0x004fe20003f05070 */
[----:B------:R-:W-:Y:S01]  /*8a80*/  FMUL R0, R0, UR4 ;  /* 0x0000000400007c20 */ /* 0x000fe20008400000 */
[----:B------:R-:W-:Y:S02]  /*8a90*/  IMAD.MOV.U32 R5, RZ, RZ, -0x1 ;  /* 0xffffffffff057424 */ /* 0x000fe400078e00ff */
[----:B------:R-:W-:Y:S01]  /*8aa0*/  ISETP.NE.AND.EX P0, PT, R29, RZ, PT, P0 ;  /* 0x000000ff1d00720c */ /* 0x000fe20003f05300 */
[----:B------:R2:W2:Y:S01]  /*8ab0*/  F2I.U32.TRUNC.NTZ R13, R0 ;  /* 0x00000000000d7305 */ /* 0x0004a2000020f000 */
[----:B------:R-:W2:Y:S01]  /*8ac0*/  LDC R15, c[0x0][0x148] ;  /* 0x00005200ff0f7b82 */ /* 0x000ea20000000800 */
[----:B0-----:R-:W-:-:S02]  /*8ad0*/  SHF.R.U64 R12, R4, R6, R3 ;  /* 0x00000006040c7219 */ /* 0x001fc40000001203 */
[----:B------:R-:W-:-:S05]  /*8ae0*/  SHF.R.U32.HI R3, RZ, R6, R3 ;  /* 0x00000006ff037219 */ /* 0x000fca0000011603 */
[----:B------:R-:W0:Y:S01]  /*8af0*/  LDC R20, c[0x0][0x600] ;  /* 0x00018000ff147b82 */ /* 0x000e220000000800 */
[-CC-:B-1----:R-:W-:Y:S02]  /*8b00*/  SHF.R.U64 R10, R12, R8.reuse, R3.reuse ;  /* 0x000000080c0a7219 */ /* 0x182fe40000001203 */
[----:B------:R-:W-:-:S05]  /*8b10*/  SHF.R.U32.HI R3, RZ, R8, R3 ;  /* 0x00000008ff037219 */ /* 0x000fca0000011603 */
[----:B------:R-:W1:Y:S01]  /*8b20*/  LDC R27, c[0x0][0x648] ;  /* 0x00019200ff1b7b82 */ /* 0x000e620000000800 */
[-C--:B---3--:R-:W-:Y:S02]  /*8b30*/  SHF.L.U32 R4, R5, R26.reuse, RZ ;  /* 0x0000001a05047219 */ /* 0x088fe400000006ff */
[--C-:B------:R-:W-:Y:S02]  /*8b40*/  SHF.R.U64 R14, R10, R26, R3.reuse ;  /* 0x0000001a0a0e7219 */ /* 0x100fe40000001203 */
[----:B------:R-:W-:Y:S02]  /*8b50*/  LOP3.LUT R25, RZ, R4, RZ, 0x33, !PT ;  /* 0x00000004ff197212 */ /* 0x000fe400078e33ff */
[-C--:B------:R-:W-:Y:S01]  /*8b60*/  SHF.R.U32.HI R5, RZ, R26.reuse, R3 ;  /* 0x0000001aff057219 */ /* 0x080fe20000011603 */
[----:B------:R-:W3:Y:S01]  /*8b70*/  LDC R30, c[0x0][0x638] ;  /* 0x00018e00ff1e7b82 */ /* 0x000ee20000000800 */
[----:B------:R-:W-:Y:S01]  /*8b80*/  SHF.L.U32 R154, R7, R26, RZ ;  /* 0x0000001a079a7219 */ /* 0x000fe200000006ff */
[----:B------:R-:W-:-:S06]  /*8b90*/  IMAD.MOV.U32 R4, RZ, RZ, R14 ;  /* 0x000000ffff047224 */ /* 0x000fcc00078e000e */
[----:B------:R-:W0:Y:S01]  /*8ba0*/  LDC R31, c[0x0][0x610] ;  /* 0x00018400ff1f7b82 */ /* 0x000e220000000800 */
        /* <DEDUP_REMOVED lines=11> */
.L_x_295:
[----:B------:R-:W-:Y:S01]  /*8c60*/  ISETP.NE.AND P0, PT, R2, 0x1, PT ;  /* 0x000000010200780c */ /* 0x000fe20003f05270 */
[----:B0-----:R-:W-:Y:S01]  /*8c70*/  VIADD R7, R20, 0xffffffff ;  /* 0xffffffff14077836 */ /* 0x001fe20000000000 */
[----:B-12---:R-:W-:Y:S01]  /*8c80*/  SHF.R.U64 R0, R4, R27, R5 ;  /* 0x0000001b04007219 */ /* 0x006fe20000001205 */
[----:B------:R-:W-:Y:S01]  /*8c90*/  IMAD.MOV R13, RZ, RZ, -R13 ;  /* 0x000000ffff0d7224 */ /* 0x000fe200078e0a0d */
[----:B------:R-:W-:Y:S01]  /*8ca0*/  LOP3.LUT R5, R10, R25, RZ, 0xc0, !PT ;  /* 0x000000190a057212 */ /* 0x000fe200078ec0ff */
[----:B------:R-:W-:Y:S02]  /*8cb0*/  IMAD.MOV.U32 R4, RZ, RZ, 0x1 ;  /* 0x00000001ff047424 */ /* 0x000fe400078e00ff */
[----:B------:R-:W-:Y:S02]  /*8cc0*/  IMAD.MOV R3, RZ, RZ, -R0 ;  /* 0x000000ffff037224 */ /* 0x000fe400078e0a00 */
[----:B------:R-:W-:Y:S01]  /*8cd0*/  IMAD R154, R154, R0, R5 ;  /* 0x000000009a9a7224 */ /* 0x000fe200078e0205 */
[----:B------:R-:W-:Y:S01]  /*8ce0*/  LOP3.LUT R5, R12, R7, RZ, 0xc0, !PT ;  /* 0x000000070c057212 */ /* 0x000fe200078ec0ff */
[----:B---3--:R-:W-:-:S02]  /*8cf0*/  IMAD R0, R3, R30, R14 ;  /* 0x0000001e03007224 */ /* 0x008fc400078e020e */
[----:B------:R-:W-:Y:S02]  /*8d00*/  @P0 IMAD R21, R15, R13, R24 ;  /* 0x0000000d0f150224 */ /* 0x000fe400078e0218 */
[----:B------:R-:W-:Y:S01]  /*8d10*/  IMAD R3, R0, R20, R5 ;  /* 0x0000001400037224 */ /* 0x000fe200078e0205 */
[----:B------:R-:W-:Y:S01]  /*8d20*/  PRMT R0, R4, 0x7610, R0 ;  /* 0x0000761004007816 */ /* 0x000fe20000000000 */
[----:B------:R-:W-:-:S05]  /*8d30*/  IMAD R154, R154, R31, R21 ;  /* 0x0000001f9a9a7224 */ /* 0x000fca00078e0215 */
[----:B------:R-:W-:Y:S02]  /*8d40*/  SEL R153, R3, R154, !P0 ;  /* 0x0000009a03997207 */ /* 0x000fe40004000000 */
[----:B------:R-:W-:-:S07]  /*8d50*/  SEL R154, R154, R3, !P0 ;  /* 0x000000039a9a7207 */ /* 0x000fce0004000000 */
.L_x_293:
[----:B------:R-:W-:-:S13]  /*8d60*/  LOP3.LUT P0, RZ, R0, 0xff, RZ, 0xc0, !PT ;  /* 0x000000ff00ff7812 */ /* 0x000fda000780c0ff */
[----:B------:R-:W-:Y:S05]  /*8d70*/  @P0 BRA `(.L_x_296) ;  /* 0xffffff8400240947 */ /* 0x000fea000383ffff */
[----:B------:R-:W-:Y:S05]  /*8d80*/  EXIT ;  /* 0x000000000000794d */ /* 0x000fea0003800000 */
.L_x_7:
[----:B0-----:R-:W-:Y:S01]  /*8d90*/  ULDC.64 UR4, c[0x0][0x650] ;  /* 0x0001940000047ab9 */ /* 0x001fe20000000a00 */
        /* <DEDUP_REMOVED lines=25> */
.L_x_298:
[----:B------:R-:W0:Y:S01]  /*8f30*/  LDC.64 R28, c[0x0][0x640] ;  /* 0x00019000ff1c7b82 */ /* 0x000e220000000a00 */
[-CC-:B------:R-:W-:Y:S01]  /*8f40*/  SHF.R.U64 R22, R12, R6.reuse, R13.reuse ;  /* 0x000000060c167219 */ /* 0x180fe2000000120d */
[----:B------:R-:W-:Y:S01]  /*8f50*/  IMAD.MOV.U32 R30, RZ, RZ, 0x1 ;  /* 0x00000001ff1e7424 */ /* 0x000fe200078e00ff */
[----:B------:R-:W-:Y:S02]  /*8f60*/  SHF.R.U32.HI R6, RZ, R6, R13 ;  /* 0x00000006ff067219 */ /* 0x000fe4000001160d */
        /* <DEDUP_REMOVED lines=8> */
[----:B------:R-:W-:Y:S01]  /*8ff0*/  IMAD.IADD R9, R9, 0x1, R11 ;  /* 0x0000000109097824 */ /* 0x000fe200078e020b */
[----:B0-----:R-:W-:-:S04]  /*9000*/  ISETP.NE.U32.AND P0, PT, R28, RZ, PT ;  /* 0x000000ff1c00720c */ /* 0x001fc80003f05070 */
[----:B------:R-:W-:Y:S02]  /*9010*/  ISETP.NE.AND.EX P0, PT, R29, RZ, PT, P0 ;  /* 0x000000ff1d00720c */ /* 0x000fe40003f05300 */
[----:B------:R-:W0:Y:S01]  /*9020*/  LDC R20, c[0x0][0x600] ;  /* 0x00018000ff147b82 */ /* 0x000e220000000800 */
[-CC-:B-1----:R-:W-:Y:S01]  /*9030*/  SHF.R.U64 R14, R8, R10.reuse, R9.reuse ;  /* 0x0000000a080e7219 */ /* 0x182fe20000001209 */
[----:B------:R-:W-:Y:S01]  /*9040*/  IMAD.MOV.U32 R8, RZ, RZ, -0x1 ;  /* 0xffffffffff087424 */ /* 0x000fe200078e00ff */
[----:B------:R-:W-:-:S05]  /*9050*/  SHF.R.U32.HI R9, RZ, R10, R9 ;  /* 0x0000000aff097219 */ /* 0x000fca0000011609 */
[----:B------:R-:W1:Y:S01]  /*9060*/  LDC R24, c[0x0][0x648] ;  /* 0x00019200ff187b82 */ /* 0x000e620000000800 */
[-CC-:B--2---:R-:W-:Y:S02]  /*9070*/  SHF.R.U64 R23, R14, R12.reuse, R9.reuse ;  /* 0x0000000c0e177219 */ /* 0x184fe40000001209 */
[----:B------:R-:W-:-:S05]  /*9080*/  SHF.R.U32.HI R6, RZ, R12, R9 ;  /* 0x0000000cff067219 */ /* 0x000fca0000011609 */
[----:B------:R-:W2:Y:S01]  /*9090*/  LDC R26, c[0x0][0x638] ;  /* 0x00018e00ff1a7b82 */ /* 0x000ea20000000800 */
[-C--:B---3--:R-:W-:Y:S02]  /*90a0*/  SHF.L.U32 R8, R8, R27.reuse, RZ ;  /* 0x0000001b08087219 */ /* 0x088fe400000006ff */
[-CC-:B------:R-:W-:Y:S02]  /*90b0*/  SHF.R.U64 R25, R23, R27.reuse, R6.reuse ;  /* 0x0000001b17197219 */ /* 0x180fe40000001206 */
[----:B------:R-:W-:Y:S02]  /*90c0*/  LOP3.LUT R32, RZ, R8, RZ, 0x33, !PT ;  /* 0x00000008ff207212 */ /* 0x000fe400078e33ff */
[----:B------:R-:W-:Y:S01]  /*90d0*/  SHF.R.U32.HI R9, RZ, R27, R6 ;  /* 0x0000001bff097219 */ /* 0x000fe20000011606 */
[----:B------:R-:W3:Y:S01]  /*90e0*/  LDC R31, c[0x0][0x610] ;  /* 0x00018400ff1f7b82 */ /* 0x000ee20000000800 */
[----:B------:R-:W-:Y:S01]  /*90f0*/  IMAD.MOV.U32 R8, RZ, RZ, R25 ;  /* 0x000000ffff087224 */ /* 0x000fe200078e0019 */
[----:B------:R-:W-:Y:S06]  /*9100*/  @!P0 BRA `(.L_x_299) ;  /* 0x0000000000288947 */ /* 0x000fec0003800000 */
        /* <DEDUP_REMOVED lines=10> */
.L_x_299:
[----:B------:R-:W-:Y:S01]  /*91b0*/  ISETP.NE.AND P0, PT, R2, 0x1, PT ;  /* 0x000000010200780c */ /* 0x000fe20003f05270 */
[----:B------:R-:W-:Y:S01]  /*91c0*/  IMAD.MOV.U32 R13, RZ, RZ, R22 ;  /* 0x000000ffff0d7224 */ /* 0x000fe200078e0016 */
[----:B-1----:R-:W-:Y:S01]  /*91d0*/  SHF.R.U64 R6, R8, R24, R9 ;  /* 0x0000001808067219 */ /* 0x002fe20000001209 */
[----:B0-----:R-:W-:Y:S01]  /*91e0*/  VIADD R9, R20, 0xffffffff ;  /* 0xffffffff14097836 */ /* 0x001fe20000000000 */
[----:B------:R-:W-:Y:S02]  /*91f0*/  SHF.L.U32 R30, R30, R27, RZ ;  /* 0x0000001b1e1e7219 */ /* 0x000fe400000006ff */
[----:B------:R-:W-:Y:S01]  /*9200*/  LOP3.LUT R5, R23, R32, RZ, 0xc0, !PT ;  /* 0x0000002017057212 */ /* 0x000fe200078ec0ff */
[----:B------:R-:W-:-:S04]  /*9210*/  IMAD.MOV R8, RZ, RZ, -R6 ;  /* 0x000000ffff087224 */ /* 0x000fc800078e0a06 */
[----:B------:R-:W-:Y:S01]  /*9220*/  IMAD R6, R30, R6, R5 ;  /* 0x000000061e067224 */ /* 0x000fe200078e0205 */
[----:B------:R-:W-:Y:S01]  /*9230*/  LOP3.LUT R5, R14, R9, RZ, 0xc0, !PT ;  /* 0x000000090e057212 */ /* 0x000fe200078ec0ff */
[----:B------:R-:W-:Y:S02]  /*9240*/  @P0 IMAD R3, R7, R21, R4 ;  /* 0x0000001507030224 */ /* 0x000fe400078e0204 */
[----:B--2---:R-:W-:Y:S02]  /*9250*/  IMAD R4, R8, R26, R25 ;  /* 0x0000001a08047224 */ /* 0x004fe400078e0219 */
[----:B---3--:R-:W-:Y:S02]  /*9260*/  IMAD R3, R6, R31, R3 ;  /* 0x0000001f06037224 */ /* 0x008fe400078e0203 */
[----:B------:R-:W-:Y:S02]  /*9270*/  IMAD R4, R4, R20, R5 ;  /* 0x0000001404047224 */ /* 0x000fe400078e0205 */
[----:B------:R-:W-:-:S03]  /*9280*/  IMAD.MOV.U32 R6, RZ, RZ, 0x1 ;  /* 0x00000001ff067424 */ /* 0x000fc600078e00ff */
[----:B------:R-:W-:Y:S02]  /*9290*/  SEL R20, R4, R3, !P0 ;  /* 0x0000000304147207 */ /* 0x000fe40004000000 */
[----:B------:R-:W-:-:S07]  /*92a0*/  SEL R11, R3, R4, !P0 ;  /* 0x00000004030b7207 */ /* 0x000fce0004000000 */
.L_x_297:
[----:B------:R-:W-:-:S08]  /*92b0*/  NOP ;  /* 0x0000000000007918 */ /* 0x000fd00000000000 */
[----:B------:R-:W0:-:S00]  /*92c0*/  USETMAXREG.DEALLOC.CTAPOOL 0x28 ;  /* 0x00000028000079c8 */ /* 0x000e0000080e0500 */
[----:B0-----:R-:W-:-:S13]  /*92d0*/  ISETP.NE.AND P0, PT, R0, RZ, PT ;  /* 0x000000ff0000720c */ /* 0x001fda0003f05270 */
[----:B------:R-:W-:Y:S05]  /*92e0*/  @P0 EXIT ;  /* 0x000000000000094d */ /* 0x000fea0003800000 */
[----:B------:R-:W-:Y:S01]  /*92f0*/  LOP3.LUT P0, RZ, R6, 0xff, RZ, 0xc0, !PT ;  /* 0x000000ff06ff7812 */ /* 0x000fe2000780c0ff */
[----:B------:R-:W-:Y:S02]  /*9300*/  IMAD.MOV.U32 R0, RZ, RZ, 0x1 ;  /* 0x00000001ff007424 */ /* 0x000fe400078e00ff */
[----:B------:R-:W-:-:S10]  /*9310*/  IMAD.MOV.U32 R12, RZ, RZ, RZ ;  /* 0x000000ffff0c7224 */ /* 0x000fd400078e00ff */
[----:B------:R-:W-:Y:S05]  /*9320*/  @!P0 BRA `(.L_x_300) ;  /* 0x0000000c00788947 */ /* 0x000fea0003800000 */
[----:B------:R-:W0:Y:S01]  /*9330*/  LDC R0, c[0x0][0x28c] ;  /* 0x0000a300ff007b82 */ /* 0x000e220000000800 */
[----:B------:R-:W-:Y:S01]  /*9340*/  ULDC UR5, c[0x0][0x658] ;  /* 0x0001960000057ab9 */ /* 0x000fe20000000800 */
[----:B------:R-:W-:Y:S01]  /*9350*/  UMOV UR11, 0xffffffff ;  /* 0xffffffff000b7882 */ /* 0x000fe20000000000 */
[----:B------:R-:W-:Y:S01]  /*9360*/  UMOV UR15, 0x1 ;  /* 0x00000001000f7882 */ /* 0x000fe20000000000 */
[----:B------:R-:W-:Y:S01]  /*9370*/  USHF.L.U32 UR11, UR11, UR5, URZ ;  /* 0x000000050b0b7299 */ /* 0x000fe2000800063f */
[----:B------:R-:W-:Y:S01]  /*9380*/  BSSY B0, `(.L_x_300) ;  /* 0x00000d8000007945 */ /* 0x000fe20003800000 */
[----:B------:R-:W-:Y:S01]  /*9390*/  ULDC UR9, c[0x0][0xc] ;  /* 0x0000030000097ab9 */ /* 0x000fe20000000800 */
[----:B------:R-:W-:Y:S01]  /*93a0*/  ULDC UR12, c[0x0][0x10] ;  /* 0x00000400000c7ab9 */ /* 0x000fe20000000800 */
[----:B------:R-:W1:Y:S01]  /*93b0*/  S2UR UR8, SR_CgaCtaId ;  /* 0x00000000000879c3 */ /* 0x000e620000008800 */
[----:B------:R-:W-:Y:S01]  /*93c0*/  USHF.L.U32 UR5, UR15, UR5, URZ ;  /* 0x000000050f057299 */ /* 0x000fe2000800063f */
[----:B------:R-:W-:Y:S01]  /*93d0*/  IMAD.MOV.U32 R10, RZ, RZ, 0x1 ;  /* 0x00000001ff0a7424 */ /* 0x000fe200078e00ff */
[----:B------:R-:W-:Y:S01]  /*93e0*/  LOP3.LUT R9, R19, 0x2, RZ, 0xfc, !PT ;  /* 0x0000000213097812 */ /* 0x000fe200078efcff */
[----:B------:R-:W-:Y:S01]  /*93f0*/  IMAD.MOV.U32 R12, RZ, RZ, RZ ;  /* 0x000000ffff0c7224 */ /* 0x000fe200078e00ff */
[----:B------:R-:W-:Y:S01]  /*9400*/  ULDC UR4, c[0x0][0x600] ;  /* 0x0001800000047ab9 */ /* 0x000fe20000000800 */
[----:B------:R-:W-:Y:S01]  /*9410*/  UMOV UR20, 0x5 ;  /* 0x0000000500147882 */ /* 0x000fe20000000000 */
[----:B------:R-:W-:Y:S01]  /*9420*/  UIADD3 UR4, UR4, -0x1, URZ ;  /* 0xffffffff04047890 */ /* 0x000fe2000fffe03f */
[----:B------:R-:W-:Y:S01]  /*9430*/  ULDC.64 UR28, c[0x0][0x198] ;  /* 0x00006600001c7ab9 */ /* 0x000fe20000000a00 */
[----:B0-----:R-:W-:-:S05]  /*9440*/  VIADD R0, R0, 0x7f ;  /* 0x0000007f00007836 */ /* 0x001fca0000000000 */
[----:B------:R-:W-:Y:S01]  /*9450*/  SHF.R.S32.HI R3, RZ, 0x1f, R0 ;  /* 0x0000001fff037819 */ /* 0x000fe20000011400 */
[----:B-1----:R-:W-:-:S03]  /*9460*/  ULOP3.LUT UR10, UR8, 0x1, URZ, 0xc0, !UPT ;  /* 0x00000001080a7892 */ /* 0x002fc6000f8ec03f */
[----:B------:R-:W-:Y:S01]  /*9470*/  LEA.HI R3, R3, R0, RZ, 0x7 ;  /* 0x0000000003037211 */ /* 0x000fe200078f38ff */
[----:B------:R-:W-:Y:S01]  /*9480*/  USHF.L.U32 UR7, UR8, 0xd, URZ ;  /* 0x0000000d08077899 */ /* 0x000fe2000800063f */
[----:B------:R-:W-:Y:S01]  /*9490*/  IMAD.MOV.U32 R0, RZ, RZ, 0x1 ;  /* 0x00000001ff007424 */ /* 0x000fe200078e00ff */
[----:B------:R-:W-:Y:S01]  /*94a0*/  USHF.R.U32.HI UR27, URZ, 0x1, UR8 ;  /* 0x000000013f1b7899 */ /* 0x000fe20008011608 */
[----:B------:R-:W-:Y:S01]  /*94b0*/  SHF.R.S32.HI R3, RZ, 0x7, R3 ;  /* 0x00000007ff037819 */ /* 0x000fe20000011403 */
[----:B------:R-:W-:Y:S02]  /*94c0*/  USHF.L.U32 UR6, UR8, 0x6, URZ ;  /* 0x0000000608067899 */ /* 0x000fe4000800063f */
[----:B------:R-:W-:Y:S02]  /*94d0*/  ULOP3.LUT UR8, UR8, 0xfffffffe, URZ, 0xc0, !UPT ;  /* 0xfffffffe08087892 */ /* 0x000fe4000f8ec03f */
[----:B------:R-:W-:Y:S01]  /*94e0*/  UISETP.GT.U32.AND UP0, UPT, UR10, 0xffff, UPT ;  /* 0x0000ffff0a00788c */ /* 0x000fe2000bf04070 */
[----:B------:R-:W-:Y:S01]  /*94f0*/  VIADD R8, R3, 0x1 ;  /* 0x0000000103087836 */ /* 0x000fe20000000000 */
[----:B------:R-:W-:-:S02]  /*9500*/  ULOP3.LUT UR13, UR7, 0x2000, URZ, 0xc0, !UPT ;  /* 0x00002000070d7892 */ /* 0x000fc4000f8ec03f */
[----:B------:R-:W-:Y:S02]  /*9510*/  ULOP3.LUT UR7, URZ, UR11, URZ, 0x33, !UPT ;  /* 0x0000000b3f077292 */ /* 0x000fe4000f8e333f */
[----:B------:R-:W-:Y:S02]  /*9520*/  USHF.L.U32 UR14, UR15, UR8, URZ ;  /* 0x000000080f0e7299 */ /* 0x000fe4000800063f */
[----:B------:R-:W-:Y:S02]  /*9530*/  ULOP3.LUT UR11, UR8, 0x1, URZ, 0xfc, !UPT ;  /* 0x00000001080b7892 */ /* 0x000fe4000f8efc3f */
[----:B------:R-:W-:Y:S02]  /*9540*/  UIMAD.WIDE.U32 UR8, UR9, UR12, URZ ;  /* 0x0000000c090872a5 */ /* 0x000fe4000f8e003f */
[----:B------:R-:W-:Y:S01]  /*9550*/  USEL UR10, UR10, 0xffff, !UP0 ;  /* 0x0000ffff0a0a7887 */ /* 0x000fe2000c000000 */
[----:B------:R-:W-:Y:S01]  /*9560*/  ULDC UR12, c[0x0][0x14] ;  /* 0x00000500000c7ab9 */ /* 0x000fe20000000800 */
[----:B------:R-:W-:-:S02]  /*9570*/  USHF.L.U32 UR11, UR15, UR11, URZ ;  /* 0x0000000b0f0b7299 */ /* 0x000fc4000800063f */
[----:B------:R-:W-:Y:S02]  /*9580*/  UIMAD.WIDE.U32 UR24, UR8, UR12, URZ ;  /* 0x0000000c081872a5 */ /* 0x000fe4000f8e003f */
[----:B------:R-:W-:Y:S02]  /*9590*/  UIMAD UR15, UR9, UR12, URZ ;  /* 0x0000000c090f72a4 */ /* 0x000fe4000f8e023f */
[----:B------:R-:W-:Y:S02]  /*95a0*/  ULOP3.LUT UR10, UR10, 0xffff, URZ, 0xc0, !UPT ;  /* 0x0000ffff0a0a7892 */ /* 0x000fe4000f8ec03f */
[----:B------:R-:W-:Y:S02]  /*95b0*/  ULEA UR30, UR27, 0x100, 0xe ;  /* 0x000001001b1e7891 */ /* 0x000fe4000f8e703f */
[----:B------:R-:W-:Y:S02]  /*95c0*/  ULOP3.LUT UR6, UR6, 0x40, URZ, 0xc0, !UPT ;  /* 0x0000004006067892 */ /* 0x000fe4000f8ec03f */
[----:B------:R-:W-:-:S02]  /*95d0*/  ULOP3.LUT UR13, UR13, 0x28100, URZ, 0xfc, !UPT ;  /* 0x000281000d0d7892 */ /* 0x000fc4000f8efc3f */
[----:B------:R-:W-:Y:S02]  /*95e0*/  ULOP3.LUT UR14, UR14, UR11, URZ, 0xfc, !UPT ;  /* 0x0000000b0e0e7292 */ /* 0x000fe4000f8efc3f */
[----:B------:R-:W-:Y:S02]  /*95f0*/  UIADD3 UR15, UR25, UR15, URZ ;  /* 0x0000000f190f7290 */ /* 0x000fe4000fffe03f */
[----:B------:R-:W-:-:S12]  /*9600*/  USHF.L.U32 UR20, UR20, UR10, URZ ;  /* 0x0000000a14147299 */ /* 0x000fd8000800063f */
.L_x_311:
[----:B------:R-:W-:-:S03]  /*9610*/  UMOV UR8, 0xffffffff ;  /* 0xffffffff00087882 */ /* 0x000fc60000000000 */
[----:B------:R-:W-:Y:S05]  /*9620*/  BRA.DIV UR8, `(.L_x_301) ;  /* 0x0000000e08c47947 */ /* 0x000fea000b800000 */
[----:B------:R-:W-:-:S13]  /*9630*/  ELECT P6, URZ, PT ;  /* 0x00000000003f782f */ /* 0x000fda00038c0000 */
.L_x_323:
[----:B------:R-:W0:Y:S01]  /*9640*/  LDC R4, c[0x0][0x28c] ;  /* 0x0000a300ff047b82 */ /* 0x000e220000000800 */
[----:B------:R-:W-:Y:S01]  /*9650*/  BSSY B1, `(.L_x_302) ;  /* 0x0000039000017945 */ /* 0x000fe20003800000 */
[----:B0-----:R-:W-:-:S13]  /*9660*/  ISETP.LT.OR P6, PT, R4, 0x1, !P6 ;  /* 0x000000010400780c */ /* 0x001fda00077c1670 */
[----:B------:R-:W-:Y:S05]  /*9670*/  @P6 BRA `(.L_x_303) ;  /* 0x0000000000d86947 */ /* 0x000fea0003800000 */
[----:B------:R-:W-:Y:S01]  /*9680*/  LEA R11, R11, UR27, 0x1 ;  /* 0x0000001b0b0b7c11 */ /* 0x000fe2000f8e08ff */
[----:B------:R-:W-:Y:S01]  /*9690*/  IMAD.MOV.U32 R22, RZ, RZ, RZ ;  /* 0x000000ffff167224 */ /* 0x000fe200078e00ff */
[----:B------:R-:W-:Y:S01]  /*96a0*/  LEA R20, R20, UR6, 0x7 ;  /* 0x0000000614147c11 */ /* 0x000fe2000f8e38ff */
[----:B------:R-:W-:Y:S02]  /*96b0*/  IMAD.MOV.U32 R4, RZ, RZ, R8 ;  /* 0x000000ffff047224 */ /* 0x000fe400078e0008 */
[----:B------:R-:W-:Y:S02]  /*96c0*/  IMAD.MOV.U32 R5, RZ, RZ, R0 ;  /* 0x000000ffff057224 */ /* 0x000fe400078e0000 */
[----:B------:R-:W-:Y:S02]  /*96d0*/  IMAD.MOV.U32 R6, RZ, RZ, R12 ;  /* 0x000000ffff067224 */ /* 0x000fe400078e000c */
[----:B------:R-:W-:-:S07]  /*96e0*/  IMAD.SHL.U32 R15, R11, 0x80, RZ ;  /* 0x000000800b0f7824 */ /* 0x000fce00078e00ff */
.L_x_306:
[----:B------:R-:W0:Y:S01]  /*96f0*/  S2R R14, SR_CgaCtaId ;  /* 0x00000000000e7919 */ /* 0x000e220000008800 */
[----:B------:R-:W-:Y:S02]  /*9700*/  MOV R7, 0x400 ;  /* 0x0000040000077802 */ /* 0x000fe40000000f00 */
[----:B------:R-:W-:-:S13]  /*9710*/  LOP3.LUT P1, RZ, R18, 0x7f, RZ, 0xc0, !PT ;  /* 0x0000007f12ff7812 */ /* 0x000fda000782c0ff */
[----:B------:R-:W1:Y:S01]  /*9720*/  @!P1 LDC R11, c[0x0][0x500] ;  /* 0x00014000ff0b9b82 */ /* 0x000e620000000800 */
[----:B0-----:R-:W-:Y:S02]  /*9730*/  LEA R21, R14, R7, 0x18 ;  /* 0x000000070e157211 */ /* 0x001fe400078ec0ff */
[----:B------:R-:W-:-:S03]  /*9740*/  SHF.L.U32 R7, R5, 0x1f, RZ ;  /* 0x0000001f05077819 */ /* 0x000fc600000006ff */
[----:B------:R-:W-:-:S04]  /*9750*/  IMAD R14, R6, 0x8, R21 ;  /* 0x00000008060e7824 */ /* 0x000fc800078e0215 */
[----:B------:R-:W0:Y:S02]  /*9760*/  SYNCS.PHASECHK.TRANS64.TRYWAIT P0, [R14+URZ+0x28], R7 ;  /* 0x000028070e0075a7 */ /* 0x000e24000800017f */
[----:B01----:R-:W-:Y:S05]  /*9770*/  @!P0 BRA `(.L_x_304) ;  /* 0x0000000c00908947 */ /* 0x003fea0003800000 */
.L_x_324:
[----:B0-----:R-:W-:Y:S01]  /*9780*/  PRMT R7, R9, 0x9910, RZ ;  /* 0x0000991009077816 */ /* 0x001fe200000000ff */
[----:B------:R0:W-:Y:S03]  /*9790*/  @!P1 SYNCS.ARRIVE.TRANS64 RZ, [R14+URZ], R11 ;  /* 0x0000000b0eff99a7 */ /* 0x0001e6000800003f */
[----:B------:R-:W-:-:S13]  /*97a0*/  ISETP.NE.AND P0, PT, R7, 0x2, PT ;  /* 0x000000020700780c */ /* 0x000fda0003f05270 */
[----:B0-----:R-:W-:Y:S05]  /*97b0*/  @P0 BRA `(.L_x_305) ;  /* 0x0000000000040947 */ /* 0x001fea0003800000 */
[----:B------:R-:W-:Y:S01]  /*97c0*/  BPT.TRAP 0x1 ;  /* 0x000000040000795c */ /* 0x000fe20000300000 */
.L_x_305:
[----:B------:R-:W-:Y:S01]  /*97d0*/  R2UR UR11, R6 ;  /* 0x00000000060b72ca */ /* 0x000fe200000e0000 */
[----:B------:R-:W-:Y:S01]  /*97e0*/  VIADD R4, R4, 0xffffffff ;  /* 0xffffffff04047836 */ /* 0x000fe20000000000 */
[----:B------:R-:W-:Y:S01]  /*97f0*/  R2UR UR22, R21 ;  /* 0x00000000151672ca */ /* 0x000fe200000e0000 */
[----:B------:R-:W-:Y:S01]  /*9800*/  UIADD3 UR16, UP0, UR28, 0xf0, URZ ;  /* 0x000000f01c107890 */ /* 0x000fe2000ff1e03f */
[----:B------:R-:W-:Y:S01]  /*9810*/  R2UR UR23, R15 ;  /* 0x000000000f1772ca */ /* 0x000fe200000e0000 */
[----:B------:R-:W-:Y:S01]  /*9820*/  UIADD3 UR32, UP1, UR28, 0x1f0, URZ ;  /* 0x000001f01c207890 */ /* 0x000fe2000ff3e03f */
[----:B------:R-:W-:Y:S01]  /*9830*/  R2UR UR9, R14 ;  /* 0x000000000e0972ca */ /* 0x000fe200000e0000 */
[----:B------:R-:W-:Y:S01]  /*9840*/  UIADD3.X UR17, URZ, UR29, URZ, UP0, !UPT ;  /* 0x0000001d3f117290 */ /* 0x000fe200087fe43f */
[----:B------:R-:W-:Y:S01]  /*9850*/  R2UR UR10, R22 ;  /* 0x00000000160a72ca */ /* 0x000fe200000e0000 */
[----:B------:R-:W-:Y:S01]  /*9860*/  UPRMT UR21, URZ, 0x5410, UR20 ;  /* 0x000054103f157896 */ /* 0x000fe20008000014 */
[----:B------:R-:W-:Y:S01]  /*9870*/  R2UR UR12, R13 ;  /* 0x000000000d0c72ca */ /* 0x000fe200000e0000 */
[----:B------:R-:W-:Y:S01]  /*9880*/  VIADD R6, R6, 0x1 ;  /* 0x0000000106067836 */ /* 0x000fe20000000000 */
[----:B------:R-:W-:Y:S01]  /*9890*/  R2UR UR26, R20 ;  /* 0x00000000141a72ca */ /* 0x000fe200000e0000 */
[----:B------:R-:W-:Y:S01]  /*98a0*/  ULEA UR8, UR11, UR30, 0xf ;  /* 0x0000001e0b087291 */ /* 0x000fe2000f8e783f */
[----:B------:R-:W-:Y:S01]  /*98b0*/  ISETP.GT.AND P1, PT, R4, 0x1, PT ;  /* 0x000000010400780c */ /* 0x000fe20003f24270 */
[----:B------:R-:W-:Y:S01]  /*98c0*/  ULEA UR11, UR11, UR13, 0xe ;  /* 0x0000000d0b0b7291 */ /* 0x000fe2000f8e703f */
[----:B------:R-:W-:Y:S01]  /*98d0*/  ISETP.NE.AND P0, PT, R6, 0x5, PT ;  /* 0x000000050600780c */ /* 0x000fe20003f05270 */
[----:B------:R-:W-:Y:S01]  /*98e0*/  UIADD3 UR8, UR22, UR8, URZ ;  /* 0x0000000816087290 */ /* 0x000fe2000fffe03f */
[----:B------:R-:W-:Y:S01]  /*98f0*/  VIADD R22, R22, 0x80 ;  /* 0x0000008016167836 */ /* 0x000fe20000000000 */
[----:B------:R-:W-:Y:S01]  /*9900*/  UIADD3 UR22, UR22, UR11, URZ ;  /* 0x0000000b16167290 */ /* 0x000fe2000fffe03f */
[----:B------:R-:W-:Y:S01]  /*9910*/  SEL R14, RZ, 0x1, P0 ;  /* 0x00000001ff0e7807 */ /* 0x000fe20000000000 */
[----:B------:R-:W-:Y:S01]  /*9920*/  UPRMT UR31, URZ, 0x5410, UR14 ;  /* 0x000054103f1f7896 */ /* 0x000fe2000800000e */
[----:B------:R-:W-:Y:S01]  /*9930*/  SEL R6, R6, RZ, P0 ;  /* 0x000000ff06067207 */ /* 0x000fe20000000000 */
[----:B------:R-:W-:Y:S01]  /*9940*/  UIADD3.X UR33, URZ, UR29, URZ, UP1, !UPT ;  /* 0x0000001d3f217290 */ /* 0x000fe20008ffe43f */
[----:B------:R-:W-:Y:S01]  /*9950*/  LOP3.LUT R5, R5, R14, RZ, 0x3c, !PT ;  /* 0x0000000e05057212 */ /* 0x000fe200078e3cff */
[----:B------:R-:W-:Y:S01]  /*9960*/  UMOV UR18, 0x0 ;  /* 0x0000000000127882 */ /* 0x000fe20000000000 */
[----:B------:R-:W-:Y:S01]  /*9970*/  UMOV UR19, 0x10000000 ;  /* 0x1000000000137882 */ /* 0x000fe20000000000 */
[----:B------:R-:W-:-:S02]  /*9980*/  UMOV UR11, UR23 ;  /* 0x00000017000b7c82 */ /* 0x000fc40008000000 */
[----:B------:R0:W-:Y:S02]  /*9990*/  UTMALDG.3D.MULTICAST [UR8], [UR16], UR21, desc[UR18] ;  /* 0x00001208100073b4 */ /* 0x0001e40008011815 */
[----:B0-----:R-:W-:Y:S01]  /*99a0*/  UMOV UR8, UR22 ;  /* 0x0000001600087c82 */ /* 0x001fe20008000000 */
[----:B------:R-:W-:Y:S02]  /*99b0*/  UMOV UR11, UR26 ;  /* 0x0000001a000b7c82 */ /* 0x000fe40008000000 */
[----:B------:R0:W-:Y:S02]  /*99c0*/  UTMALDG.3D.MULTICAST [UR8], [UR32], UR31, desc[UR18] ;  /* 0x00001208200073b4 */ /* 0x0001e4000801181f */
[----:B0-----:R-:W-:Y:S05]  /*99d0*/  @P1 BRA `(.L_x_306) ;  /* 0xfffffffc00441947 */ /* 0x001fea000383ffff */
.L_x_303:
[----:B------:R-:W-:Y:S05]  /*99e0*/  BSYNC B1 ;  /* 0x0000000000017941 */ /* 0x000fea0003800000 */
.L_x_302:
[----:B------:R-:W-:Y:S01]  /*99f0*/  LOP3.LUT P1, RZ, R10, 0xff, RZ, 0xc0, !PT ;  /* 0x000000ff0aff7812 */ /* 0x000fe2000782c0ff */
[C---:B------:R-:W-:Y:S01]  /*9a00*/  IMAD.IADD R12, R3.reuse, 0x1, R12 ;  /* 0x00000001030c7824 */ /* 0x040fe200078e020c */
[----:B------:R-:W-:Y:S01]  /*9a10*/  ULDC.64 UR8, c[0x0][0x650] ;  /* 0x0001940000087ab9 */ /* 0x000fe20000000a00 */
[C---:B------:R-:W-:Y:S01]  /*9a20*/  ISETP.GE.U32.AND P2, PT, R3.reuse, 0x5, PT ;  /* 0x000000050300780c */ /* 0x040fe20003f46070 */
[----:B------:R-:W-:Y:S01]  /*9a30*/  BSSY B1, `(.L_x_307) ;  /* 0x000006a000017945 */ /* 0x000fe20003800000 */
[----:B------:R-:W-:Y:S01]  /*9a40*/  IMAD.MOV.U32 R11, RZ, RZ, -0x1 ;  /* 0xffffffffff0b7424 */ /* 0x000fe200078e00ff */
[----:B------:R-:W-:Y:S01]  /*9a50*/  ISETP.GT.U32.AND P0, PT, R12, 0x4, PT ;  /* 0x000000040c00780c */ /* 0x000fe20003f04070 */
[----:B------:R-:W-:Y:S01]  /*9a60*/  IMAD.MOV.U32 R20, RZ, RZ, -0x1 ;  /* 0xffffffffff147424 */ /* 0x000fe200078e00ff */
[----:B------:R-:W-:Y:S01]  /*9a70*/  PRMT R10, RZ, 0x7610, R10 ;  /* 0x00007610ff0a7816 */ /* 0x000fe2000000000a */
[----:B------:R-:W-:Y:S01]  /*9a80*/  IMAD.MOV.U32 R13, RZ, RZ, -0x1 ;  /* 0xffffffffff0d7424 */ /* 0x000fe200078e00ff */
[----:B------:R-:W-:-:S03]  /*9a90*/  ISETP.LT.U32.AND P0, PT, R3, 0x5, P0 ;  /* 0x000000050300780c */ /* 0x000fc60000701070 */
[----:B------:R-:W0:Y:S01]  /*9aa0*/  @P1 S2R R5, SR_CgaCtaId ;  /* 0x0000000000051919 */ /* 0x000e220000008800 */
[----:B------:R-:W-:-:S04]  /*9ab0*/  @P1 MOV R4, 0x400 ;  /* 0x0000040000041802 */ /* 0x000fc80000000f00 */
[----:B0-----:R-:W-:Y:S01]  /*9ac0*/  @P1 LEA R6, R5, R4, 0x18 ;  /* 0x0000000405061211 */ /* 0x001fe200078ec0ff */
[----:B------:R-:W-:-:S03]  /*9ad0*/  IMAD.WIDE.U32 R4, R12, -0x33333333, RZ ;  /* 0xcccccccd0c047825 */ /* 0x000fc600078e00ff */
[----:B------:R0:W-:Y:S01]  /*9ae0*/  @P1 SYNCS.ARRIVE.TRANS64.A1T0 RZ, [R6+URZ+0x68], RZ ;  /* 0x000068ff06ff19a7 */ /* 0x0001e2000810003f */
[----:B------:R-:W-:Y:S02]  /*9af0*/  IADD3 R16, P1, R16, UR24, RZ ;  /* 0x0000001810107c10 */ /* 0x000fe4000ff3e0ff */
[----:B------:R-:W-:Y:S02]  /*9b00*/  SHF.R.U32.HI R7, RZ, 0x2, R5 ;  /* 0x00000002ff077819 */ /* 0x000fe40000011605 */
[----:B------:R-:W-:Y:S02]  /*9b10*/  SEL R5, RZ, 0x1, !P0 ;  /* 0x00000001ff057807 */ /* 0x000fe40004000000 */
[----:B------:R-:W-:Y:S01]  /*9b20*/  IADD3.X R17, R17, UR15, RZ, P1, !PT ;  /* 0x0000000f11117c10 */ /* 0x000fe20008ffe4ff */
[----:B------:R-:W-:Y:S01]  /*9b30*/  IMAD R12, R7, -0x5, R12 ;  /* 0xfffffffb070c7824 */ /* 0x000fe200078e020c */
[----:B------:R-:W-:Y:S02]  /*9b40*/  ISETP.GE.U32.AND P0, PT, R16, UR8, PT ;  /* 0x0000000810007c0c */ /* 0x000fe4000bf06070 */
[----:B------:R-:W-:-:S02]  /*9b50*/  LOP3.LUT R0, R0, R5, RZ, 0x3c, !PT ;  /* 0x0000000500007212 */ /* 0x000fc400078e3cff */
[----:B------:R-:W-:Y:S02]  /*9b60*/  ISETP.GE.U32.AND.EX P0, PT, R17, UR9, PT, P0 ;  /* 0x0000000911007c0c */ /* 0x000fe4000bf06100 */
[----:B------:R-:W-:Y:S02]  /*9b70*/  @P2 LOP3.LUT R0, R0, 0x1, R7, 0x78, !PT ;  /* 0x0000000100002812 */ /* 0x000fe400078e7807 */
[----:B------:R-:W-:-:S09]  /*9b80*/  PRMT R4, RZ, 0x7610, R4 ;  /* 0x00007610ff047816 */ /* 0x000fd20000000004 */
[----:B0-----:R-:W-:Y:S05]  /*9b90*/  @P0 BRA `(.L_x_308) ;  /* 0x00000004004c0947 */ /* 0x001fea0003800000 */
[----:B------:R-:W0:Y:S01]  /*9ba0*/  S2R R14, SR_CTAID.X ;  /* 0x00000000000e7919 */ /* 0x000e220000002500 */
[----:B------:R-:W-:Y:S01]  /*9bb0*/  ULDC.64 UR8, c[0x0][0x628] ;  /* 0x00018a0000087ab9 */ /* 0x000fe20000000a00 */
[----:B------:R-:W1:Y:S01]  /*9bc0*/  LDC R15, c[0x0][0x144] ;  /* 0x00005100ff0f7b82 */ /* 0x000e620000000800 */
[----:B------:R-:W-:Y:S01]  /*9bd0*/  ISETP.NE.U32.AND P0, PT, RZ, UR8, PT ;  /* 0x00000008ff007c0c */ /* 0x000fe2000bf05070 */
[----:B------:R-:W2:Y:S01]  /*9be0*/  S2R R11, SR_CTAID.Y ;  /* 0x00000000000b7919 */ /* 0x000ea20000002600 */
[----:B------:R-:W-:Y:S01]  /*9bf0*/  ULDC UR10, c[0x0][0x150] ;  /* 0x00005400000a7ab9 */ /* 0x000fe20000000800 */
[----:B------:R-:W-:Y:S01]  /*9c00*/  ULDC UR11, c[0x0][0x630] ;  /* 0x00018c00000b7ab9 */ /* 0x000fe20000000800 */
[----:B------:R-:W-:Y:S01]  /*9c10*/  ISETP.NE.AND.EX P0, PT, RZ, UR9, PT, P0 ;  /* 0x00000009ff007c0c */ /* 0x000fe2000bf05300 */
[----:B------:R-:W-:Y:S01]  /*9c20*/  IMAD.MOV.U32 R4, RZ, RZ, R16 ;  /* 0x000000ffff047224 */ /* 0x000fe200078e0010 */
[----:B0-----:R-:W-:-:S05]  /*9c30*/  I2FP.F32.U32 R5, R14 ;  /* 0x0000000e00057245 */ /* 0x001fca0000201000 */
[----:B------:R-:W-:Y:S01]  /*9c40*/  FMUL R20, R5, UR10 ;  /* 0x0000000a05147c20 */ /* 0x000fe20008400000 */
[----:B------:R-:W-:-:S05]  /*9c50*/  IMAD.MOV.U32 R5, RZ, RZ, R17 ;  /* 0x000000ffff057224 */ /* 0x000fca00078e0011 */
[----:B--2---:R-:W-:Y:S05]  /*9c60*/  @!P0 BRA `(.L_x_309) ;  /* 0x0000000000288947 */ /* 0x004fea0003800000 */
[----:B------:R-:W-:Y:S02]  /*9c70*/  ULDC UR10, c[0x0][0x634] ;  /* 0x00018d00000a7ab9 */ /* 0x000fe40000000800 */
[----:B------:R-:W-:-:S05]  /*9c80*/  IADD3 R5, P0, R16, UR10, RZ ;  /* 0x0000000a10057c10 */ /* 0x000fca000ff1e0ff */
[----:B------:R-:W-:-:S04]  /*9c90*/  IMAD.X R13, RZ, RZ, R17, P0 ;  /* 0x000000ffff0d7224 */ /* 0x000fc800000e0611 */
[----:B------:R-:W-:-:S04]  /*9ca0*/  IMAD.WIDE.U32 R6, R13, UR8, RZ ;  /* 0x000000080d067c25 */ /* 0x000fc8000f8e00ff */
[----:B------:R-:W-:-:S04]  /*9cb0*/  IMAD.WIDE.U32 R6, P0, R5, UR9, R6 ;  /* 0x0000000905067c25 */ /* 0x000fc8000f800006 */
[----:B------:R-:W-:-:S04]  /*9cc0*/  IMAD.WIDE.U32 R4, R5, UR8, RZ ;  /* 0x0000000805047c25 */ /* 0x000fc8000f8e00ff */
[----:B------:R-:W-:Y:S01]  /*9cd0*/  IMAD.MOV.U32 R4, RZ, RZ, R7 ;  /* 0x000000ffff047224 */ /* 0x000fe200078e0007 */
[----:B------:R-:W-:Y:S01]  /*9ce0*/  IADD3 RZ, P1, R5, R6, RZ ;  /* 0x0000000605ff7210 */ /* 0x000fe20007f3e0ff */
[----:B------:R-:W-:-:S04]  /*9cf0*/  IMAD.X R5, RZ, RZ, RZ, P0 ;  /* 0x000000ffff057224 */ /* 0x000fc800000e06ff */
[----:B------:R-:W-:-:S08]  /*9d00*/  IMAD.WIDE.U32.X R4, R13, UR9, R4, P1 ;  /* 0x000000090d047c25 */ /* 0x000fd000088e0404 */
.L_x_309:
[--C-:B------:R-:W-:Y:S01]  /*9d10*/  SHF.R.U64 R13, R4, UR11, R5.reuse ;  /* 0x0000000b040d7c19 */ /* 0x100fe20008001205 */
[----:B------:R-:W0:Y:S01]  /*9d20*/  F2I.U32.TRUNC.NTZ R20, R20 ;  /* 0x0000001400147305 */ /* 0x000e22000020f000 */
[----:B------:R-:W-:Y:S01]  /*9d30*/  SHF.R.U32.HI R4, RZ, UR11, R5 ;  /* 0x0000000bff047c19 */ /* 0x000fe20008011605 */
[----:B------:R-:W-:Y:S01]  /*9d40*/  ULDC.64 UR8, c[0x0][0x620] ;  /* 0x0001880000087ab9 */ /* 0x000fe20000000a00 */
[----:B------:R-:W-:Y:S01]  /*9d50*/  IADD3 R7, P0, RZ, -R13, RZ ;  /* 0x8000000dff077210 */ /* 0x000fe20007f1e0ff */
[----:B------:R-:W-:Y:S01]  /*9d60*/  ULDC.64 UR10, c[0x0][0x640] ;  /* 0x00019000000a7ab9 */ /* 0x000fe20000000a00 */
[----:B------:R-:W2:Y:S03]  /*9d70*/  LDC R22, c[0x0][0x148] ;  /* 0x00005200ff167b82 */ /* 0x000ea60000000800 */
[----:B------:R-:W-:Y:S01]  /*9d80*/  IMAD.X R4, RZ, RZ, ~R4, P0 ;  /* 0x000000ffff047224 */ /* 0x000fe200000e0e04 */
[----:B------:R-:W-:-:S03]  /*9d90*/  ISETP.NE.U32.AND P0, PT, RZ, UR10, PT ;  /* 0x0000000aff007c0c */ /* 0x000fc6000bf05070 */
[----:B------:R-:W-:Y:S01]  /*9da0*/  IMAD R6, R4, UR8, RZ ;  /* 0x0000000804067c24 */ /* 0x000fe2000f8e02ff */
[----:B------:R-:W-:Y:S01]  /*9db0*/  ISETP.NE.AND.EX P0, PT, RZ, UR11, PT, P0 ;  /* 0x0000000bff007c0c */ /* 0x000fe2000bf05300 */
[----:B------:R-:W-:Y:S01]  /*9dc0*/  IMAD.WIDE.U32 R4, R7, UR8, R16 ;  /* 0x0000000807047c25 */ /* 0x000fe2000f8e0010 */
[----:B------:R-:W-:-:S03]  /*9dd0*/  ULDC UR8, c[0x0][0x618] ;  /* 0x0001860000087ab9 */ /* 0x000fc60000000800 */
[----:B------:R-:W-:Y:S01]  /*9de0*/  IMAD R7, R7, UR9, R6 ;  /* 0x0000000907077c24 */ /* 0x000fe2000f8e0206 */
[----:B------:R-:W-:Y:S01]  /*9df0*/  ULDC UR9, c[0x0][0x154] ;  /* 0x0000550000097ab9 */ /* 0x000fe20000000800 */
[----:B0-----:R-:W-:Y:S02]  /*9e00*/  IMAD.MOV R6, RZ, RZ, -R20 ;  /* 0x000000ffff067224 */ /* 0x001fe400078e0a14 */
[----:B------:R-:W-:Y:S02]  /*9e10*/  IMAD.IADD R5, R5, 0x1, R7 ;  /* 0x0000000105057824 */ /* 0x000fe400078e0207 */
[----:B-1----:R-:W-:Y:S01]  /*9e20*/  IMAD R14, R15, R6, R14 ;  /* 0x000000060f0e7224 */ /* 0x002fe200078e020e */
[----:B------:R-:W-:Y:S02]  /*9e30*/  I2FP.F32.U32 R6, R11 ;  /* 0x0000000b00067245 */ /* 0x000fe40000201000 */
[--C-:B------:R-:W-:Y:S02]  /*9e40*/  SHF.R.U64 R15, R4, UR8, R5.reuse ;  /* 0x00000008040f7c19 */ /* 0x100fe40008001205 */
[----:B------:R-:W-:Y:S01]  /*9e50*/  SHF.R.U32.HI R4, RZ, UR8, R5 ;  /* 0x00000008ff047c19 */ /* 0x000fe20008011605 */
[----:B------:R-:W-:Y:S01]  /*9e60*/  FMUL R6, R6, UR9 ;  /* 0x0000000906067c20 */ /* 0x000fe20008400000 */
[----:B------:R-:W-:-:S02]  /*9e70*/  ULDC UR8, c[0x0][0x608] ;  /* 0x0001820000087ab9 */ /* 0x000fc40000000800 */
[--C-:B------:R-:W-:Y:S01]  /*9e80*/  SHF.R.U64 R21, R15, UR8, R4.reuse ;  /* 0x000000080f157c19 */ /* 0x100fe20008001204 */
[----:B------:R0:W1:Y:S01]  /*9e90*/  F2I.U32.TRUNC.NTZ R24, R6 ;  /* 0x0000000600187305 */ /* 0x000062000020f000 */
[----:B------:R-:W-:Y:S01]  /*9ea0*/  SHF.R.U32.HI R4, RZ, UR8, R4 ;  /* 0x00000008ff047c19 */ /* 0x000fe20008011604 */
[----:B------:R-:W-:-:S03]  /*9eb0*/  ULDC UR8, c[0x0][0x658] ;  /* 0x0001960000087ab9 */ /* 0x000fc60000000800 */
[--C-:B------:R-:W-:Y:S02]  /*9ec0*/  SHF.R.U64 R20, R21, UR8, R4.reuse ;  /* 0x0000000815147c19 */ /* 0x100fe40008001204 */
[----:B------:R-:W-:-:S03]  /*9ed0*/  SHF.R.U32.HI R23, RZ, UR8, R4 ;  /* 0x00000008ff177c19 */ /* 0x000fc60008011604 */
[----:B------:R-:W-:Y:S02]  /*9ee0*/  IMAD.MOV.U32 R4, RZ, RZ, R20 ;  /* 0x000000ffff047224 */ /* 0x000fe400078e0014 */
[----:B------:R-:W-:Y:S01]  /*9ef0*/  IMAD.MOV.U32 R5, RZ, RZ, R23 ;  /* 0x000000ffff057224 */ /* 0x000fe200078e0017 */
[----:B0-----:R-:W-:Y:S06]  /*9f00*/  @!P0 BRA `(.L_x_310) ;  /* 0x0000000000288947 */ /* 0x001fec0003800000 */
        /* <DEDUP_REMOVED lines=10> */
.L_x_310:
[----:B------:R-:W-:Y:S01]  /*9fb0*/  ISETP.NE.AND P0, PT, R2, 0x1, PT ;  /* 0x000000010200780c */ /* 0x000fe20003f05270 */
[----:B------:R-:W-:Y:S01]  /*9fc0*/  ULDC UR8, c[0x0][0x648] ;  /* 0x0001920000087ab9 */ /* 0x000fe20000000800 */
[----:B-1----:R-:W-:Y:S01]  /*9fd0*/  IMAD.MOV R24, RZ, RZ, -R24 ;  /* 0x000000ffff187224 */ /* 0x002fe200078e0a18 */
[----:B------:R-:W-:Y:S01]  /*9fe0*/  SHF.R.U64 R4, R4, UR8, R5 ;  /* 0x0000000804047c19 */ /* 0x000fe20008001205 */
[----:B------:R-:W-:Y:S01]  /*9ff0*/  ULDC UR8, c[0x0][0x638] ;  /* 0x00018e0000087ab9 */ /* 0x000fe20000000800 */
[----:B------:R-:W-:Y:S01]  /*a000*/  LOP3.LUT R21, R21, UR7, RZ, 0xc0, !PT ;  /* 0x0000000715157c12 */ /* 0x000fe2000f8ec0ff */
[----:B------:R-:W-:Y:S02]  /*a010*/  ULDC UR9, c[0x0][0x610] ;  /* 0x0001840000097ab9 */ /* 0x000fe40000000800 */
[----:B------:R-:W-:Y:S02]  /*a020*/  IMAD.MOV R5, RZ, RZ, -R4 ;  /* 0x000000ffff057224 */ /* 0x000fe400078e0a04 */
[----:B------:R-:W-:-:S02]  /*a030*/  IMAD R21, R4, UR5, R21 ;  /* 0x0000000504157c24 */ /* 0x000fc4000f8e0215 */
[----:B------:R-:W-:Y:S01]  /*a040*/  IMAD R20, R5, UR8, R20 ;  /* 0x0000000805147c24 */ /* 0x000fe2000f8e0214 */
[----:B------:R-:W-:Y:S01]  /*a050*/  ULDC UR8, c[0x0][0x600] ;  /* 0x0001800000087ab9 */ /* 0x000fe20000000800 */
[----:B--2---:R-:W-:Y:S01]  /*a060*/  @P0 IMAD R14, R22, R24, R11 ;  /* 0x00000018160e0224 */ /* 0x004fe200078e020b */
[----:B------:R-:W-:Y:S01]  /*a070*/  LOP3.LUT R11, R15, UR4, RZ, 0xc0, !PT ;  /* 0x000000040f0b7c12 */ /* 0x000fe2000f8ec0ff */
[----:B------:R-:W-:Y:S02]  /*a080*/  IMAD.MOV.U32 R4, RZ, RZ, 0x1 ;  /* 0x00000001ff047424 */ /* 0x000fe400078e00ff */
[----:B------:R-:W-:Y:S02]  /*a090*/  IMAD R14, R21, UR9, R14 ;  /* 0x00000009150e7c24 */ /* 0x000fe4000f8e020e */
[----:B------:R-:W-:-:S05]  /*a0a0*/  IMAD R11, R20, UR8, R11 ;  /* 0x00000008140b7c24 */ /* 0x000fca000f8e020b */
[----:B------:R-:W-:Y:S02]  /*a0b0*/  SEL R20, R11, R14, !P0 ;  /* 0x0000000e0b147207 */ /* 0x000fe40004000000 */
[----:B------:R-:W-:-:S07]  /*a0c0*/  SEL R11, R14, R11, !P0 ;  /* 0x0000000b0e0b7207 */ /* 0x000fce0004000000 */
.L_x_308:
[----:B------:R-:W-:Y:S05]  /*a0d0*/  BSYNC B1 ;  /* 0x0000000000017941 */ /* 0x000fea0003800000 */
.L_x_307:
[----:B------:R-:W-:-:S13]  /*a0e0*/  LOP3.LUT P0, RZ, R4, 0xff, RZ, 0xc0, !PT ;  /* 0x000000ff04ff7812 */ /* 0x000fda000780c0ff */
[----:B------:R-:W-:Y:S05]  /*a0f0*/  @P0 BRA `(.L_x_311) ;  /* 0xfffffff400440947 */ /* 0x000fea000383ffff */
[----:B------:R-:W-:Y:S05]  /*a100*/  BSYNC B0 ;  /* 0x0000000000007941 */ /* 0x000fea0003800000 */
.L_x_300:
[----:B------:R-:W-:-:S03]  /*a110*/  UMOV UR8, 0xffffffff ;  /* 0xffffffff00087882 */ /* 0x000fc60000000000 */
[----:B------:R-:W-:Y:S05]  /*a120*/  BRA.DIV UR8, `(.L_x_312) ;  /* 0x0000000608387947 */ /* 0x000fea000b800000 */
[----:B------:R-:W-:-:S13]  /*a130*/  ELECT P6, URZ, PT ;  /* 0x00000000003f782f */ /* 0x000fda00038c0000 */
.L_x_327:
[----:B------:R-:W-:Y:S04]  /*a140*/  BSSY B0, `(.L_x_313) ;  /* 0x0000034000007945 */ /* 0x000fe80003800000 */
[----:B------:R-:W-:Y:S05]  /*a150*/  @!P6 BRA `(.L_x_314) ;  /* 0x0000000000c8e947 */ /* 0x000fea0003800000 */
[----:B------:R-:W-:-:S04]  /*a160*/  LOP3.LUT R19, R19, 0x2, RZ, 0xfc, !PT ;  /* 0x0000000213137812 */ /* 0x000fc800078efcff */
[----:B------:R-:W-:-:S13]  /*a170*/  ISETP.NE.AND P0, PT, R19, 0x3, PT ;  /* 0x000000031300780c */ /* 0x000fda0003f05270 */
[----:B------:R-:W-:Y:S05]  /*a180*/  @!P0 BRA `(.L_x_315) ;  /* 0x0000000000048947 */ /* 0x000fea0003800000 */
[----:B------:R-:W-:Y:S01]  /*a190*/  BPT.TRAP 0x1 ;  /* 0x000000040000795c */ /* 0x000fe20000300000 */
.L_x_315:
[----:B------:R-:W0:Y:S01]  /*a1a0*/  S2R R3, SR_CgaCtaId ;  /* 0x0000000000037919 */ /* 0x000e220000008800 */
[----:B------:R-:W-:-:S04]  /*a1b0*/  MOV R2, 0x400 ;  /* 0x0000040000027802 */ /* 0x000fc80000000f00 */
[----:B0-----:R-:W-:Y:S02]  /*a1c0*/  LEA R3, R3, R2, 0x18 ;  /* 0x0000000203037211 */ /* 0x001fe400078ec0ff */
[----:B------:R-:W-:-:S03]  /*a1d0*/  SHF.L.U32 R2, R0, 0x1f, RZ ;  /* 0x0000001f00027819 */ /* 0x000fc600000006ff */
[----:B------:R-:W-:-:S04]  /*a1e0*/  VIADD R3, R3, 0x28 ;  /* 0x0000002803037836 */ /* 0x000fc80000000000 */
[C---:B------:R-:W-:Y:S02]  /*a1f0*/  IMAD R7, R12.reuse, 0x8, R3 ;  /* 0x000000080c077824 */ /* 0x040fe400078e0203 */
[----:B------:R-:W-:Y:S02]  /*a200*/  VIADD R12, R12, 0x1 ;  /* 0x000000010c0c7836 */ /* 0x000fe40000000000 */
[----:B------:R-:W0:Y:S03]  /*a210*/  SYNCS.PHASECHK.TRANS64.TRYWAIT P0, [R7+URZ], R2 ;  /* 0x00000002070075a7 */ /* 0x000e26000800017f */
[----:B------:R-:W-:-:S04]  /*a220*/  ISETP.NE.AND P1, PT, R12, 0x5, PT ;  /* 0x000000050c00780c */ /* 0x000fc80003f25270 */
[----:B------:R-:W-:Y:S02]  /*a230*/  SEL R5, RZ, 0x1, P1 ;  /* 0x00000001ff057807 */ /* 0x000fe40000800000 */
[----:B------:R-:W-:Y:S02]  /*a240*/  SEL R12, R12, RZ, P1 ;  /* 0x000000ff0c0c7207 */ /* 0x000fe40000800000 */
[----:B------:R-:W-:-:S03]  /*a250*/  LOP3.LUT R5, R0, R5, RZ, 0x3c, !PT ;  /* 0x0000000500057212 */ /* 0x000fc600078e3cff */
[----:B------:R-:W-:Y:S01]  /*a260*/  IMAD R9, R12, 0x8, R3 ;  /* 0x000000080c097824 */ /* 0x000fe200078e0203 */
[----:B------:R-:W-:Y:S01]  /*a270*/  SHF.L.U32 R4, R5, 0x1f, RZ ;  /* 0x0000001f05047819 */ /* 0x000fe200000006ff */
[----:B0-----:R-:W-:Y:S06]  /*a280*/  @!P0 BRA `(.L_x_316) ;  /* 0x0000000400008947 */ /* 0x001fec0003800000 */
.L_x_328:
[----:B------:R-:W1:Y:S01]  /*a290*/  SYNCS.PHASECHK.TRANS64.TRYWAIT P0, [R9+URZ], R4 ;  /* 0x00000004090075a7 */ /* 0x000e62000800017f */
[----:B------:R-:W-:-:S05]  /*a2a0*/  VIADD R0, R12, 0x1 ;  /* 0x000000010c007836 */ /* 0x000fca0000000000 */
[----:B------:R-:W-:-:S04]  /*a2b0*/  ISETP.NE.AND P1, PT, R0, 0x5, PT ;  /* 0x000000050000780c */ /* 0x000fc80003f25270 */
[----:B0-----:R-:W-:Y:S02]  /*a2c0*/  SEL R2, RZ, 0x1, P1 ;  /* 0x00000001ff027807 */ /* 0x001fe40000800000 */
[----:B------:R-:W-:Y:S02]  /*a2d0*/  SEL R0, R0, RZ, P1 ;  /* 0x000000ff00007207 */ /* 0x000fe40000800000 */
[----:B------:R-:W-:-:S03]  /*a2e0*/  LOP3.LUT R7, R5, R2, RZ, 0x3c, !PT ;  /* 0x0000000205077212 */ /* 0x000fc600078e3cff */
[----:B------:R-:W-:Y:S01]  /*a2f0*/  IMAD R6, R0, 0x8, R3 ;  /* 0x0000000800067824 */ /* 0x000fe200078e0203 */
[----:B------:R-:W-:Y:S01]  /*a300*/  SHF.L.U32 R5, R7, 0x1f, RZ ;  /* 0x0000001f07057819 */ /* 0x000fe200000006ff */
[----:B-1----:R-:W-:Y:S06]  /*a310*/  @!P0 BRA `(.L_x_317) ;  /* 0x0000000000f08947 */ /* 0x002fec0003800000 */
.L_x_329:
[----:B------:R-:W1:Y:S01]  /*a320*/  SYNCS.PHASECHK.TRANS64.TRYWAIT P0, [R6+URZ], R5 ;  /* 0x00000005060075a7 */ /* 0x000e62000800017f */
[----:B------:R-:W-:-:S05]  /*a330*/  VIADD R0, R0, 0x1 ;  /* 0x0000000100007836 */ /* 0x000fca0000000000 */
[----:B------:R-:W-:-:S04]  /*a340*/  ISETP.NE.AND P1, PT, R0, 0x5, PT ;  /* 0x000000050000780c */ /* 0x000fc80003f25270 */
[----:B------:R-:W-:Y:S02]  /*a350*/  SEL R2, RZ, 0x1, P1 ;  /* 0x00000001ff027807 */ /* 0x000fe40000800000 */
[----:B------:R-:W-:Y:S02]  /*a360*/  SEL R0, R0, RZ, P1 ;  /* 0x000000ff00007207 */ /* 0x000fe40000800000 */
[----:B------:R-:W-:-:S03]  /*a370*/  LOP3.LUT R7, R7, R2, RZ, 0x3c, !PT ;  /* 0x0000000207077212 */ /* 0x000fc600078e3cff */
[----:B0-----:R-:W-:Y:S01]  /*a380*/  IMAD R9, R0, 0x8, R3 ;  /* 0x0000000800097824 */ /* 0x001fe200078e0203 */
[----:B------:R-:W-:Y:S01]  /*a390*/  SHF.L.U32 R4, R7, 0x1f, RZ ;  /* 0x0000001f07047819 */ /* 0x000fe200000006ff */
[----:B-1----:R-:W-:Y:S06]  /*a3a0*/  @!P0 BRA `(.L_x_318) ;  /* 0x0000000000e08947 */ /* 0x002fec0003800000 */
.L_x_330:
[----:B------:R-:W1:Y:S01]  /*a3b0*/  SYNCS.PHASECHK.TRANS64.TRYWAIT P0, [R9+URZ], R4 ;  /* 0x00000004090075a7 */ /* 0x000e62000800017f */
[----:B------:R-:W-:-:S05]  /*a3c0*/  VIADD R0, R0, 0x1 ;  /* 0x0000000100007836 */ /* 0x000fca0000000000 */
[----:B------:R-:W-:-:S04]  /*a3d0*/  ISETP.NE.AND P1, PT, R0, 0x5, PT ;  /* 0x000000050000780c */ /* 0x000fc80003f25270 */
[----:B------:R-:W-:Y:S02]  /*a3e0*/  SEL R2, RZ, 0x1, P1 ;  /* 0x00000001ff027807 */ /* 0x000fe40000800000 */
[----:B------:R-:W-:Y:S02]  /*a3f0*/  SEL R0, R0, RZ, P1 ;  /* 0x000000ff00007207 */ /* 0x000fe40000800000 */
[----:B------:R-:W-:Y:S01]  /*a400*/  LOP3.LUT R2, R7, R2, RZ, 0x3c, !PT ;  /* 0x0000000207027212 */ /* 0x000fe200078e3cff */
[----:B-1----:R-:W-:Y:S06]  /*a410*/  @!P0 BRA `(.L_x_319) ;  /* 0x0000000000d88947 */ /* 0x002fec0003800000 */
.L_x_331:
[----:B------:R-:W-:Y:S01]  /*a420*/  IMAD R3, R0, 0x8, R3 ;  /* 0x0000000800037824 */ /* 0x000fe200078e0203 */
[----:B------:R-:W-:-:S07]  /*a430*/  SHF.L.U32 R0, R2, 0x1f, RZ ;  /* 0x0000001f02007819 */ /* 0x000fce00000006ff */
.L_x_320:
[----:B--2---:R2:W3:Y:S02]  /*a440*/  SYNCS.PHASECHK.TRANS64.TRYWAIT P0, [R3+URZ], R0 ;  /* 0x00000000030075a7 */ /* 0x0044e4000800017f */
[----:B---3--:R-:W-:Y:S05]  /*a450*/  @!P0 NANOSLEEP.SYNCS 0x989680 ;  /* 0x009896800000895d */ /* 0x008fea0003900000 */
[----:B------:R-:W3:Y:S02]  /*a460*/  @!P0 SYNCS.PHASECHK.TRANS64 P0, [R3+URZ], R0 ;  /* 0x00000000030085a7 */ /* 0x000ee4000800007f */
[----:B---3--:R-:W-:Y:S05]  /*a470*/  @!P0 BRA `(.L_x_320) ;  /* 0xfffffffc00f08947 */ /* 0x008fea000383ffff */
.L_x_314:
[----:B------:R-:W-:Y:S05]  /*a480*/  BSYNC B0 ;  /* 0x0000000000007941 */ /* 0x000fea0003800000 */
.L_x_313:
[----:B------:R-:W-:Y:S05]  /*a490*/  EXIT ;  /* 0x000000000000794d */ /* 0x000fea0003800000 */
.L_x_21:
[----:B----4-:R4:W0:Y:S02]  /*a4a0*/  SYNCS.PHASECHK.TRANS64.TRYWAIT P1, [R3+URZ], R0 ;  /* 0x00000000030075a7 */ /* 0x010824000802017f */
[----:B0-----:R-:W-:Y:S05]  /*a4b0*/  @!P1 NANOSLEEP.SYNCS 0x989680 ;  /* 0x009896800000995d */ /* 0x001fea0003900000 */
[----:B------:R-:W0:Y:S02]  /*a4c0*/  @!P1 SYNCS.PHASECHK.TRANS64 P1, [R3+URZ], R0 ;  /* 0x00000000030095a7 */ /* 0x000e24000802007f */
[----:B0-----:R-:W-:Y:S05]  /*a4d0*/  @!P1 BRA `(.L_x_21) ;  /* 0xfffffffc00f09947 */ /* 0x001fea000383ffff */
[----:B------:R-:W-:Y:S05]  /*a4e0*/  BRA `(.L_x_20) ;  /* 0xffffff7000187947 */ /* 0x000fea000383ffff */
.L_x_26:
[----:B-1----:R1:W3:Y:S02]  /*a4f0*/  SYNCS.PHASECHK.TRANS64.TRYWAIT P1, [R5+URZ], R4 ;  /* 0x00000004050075a7 */ /* 0x0022e4000802017f */
[----:B---3--:R-:W-:Y:S05]  /*a500*/  @!P1 NANOSLEEP.SYNCS 0x989680 ;  /* 0x009896800000995d */ /* 0x008fea0003900000 */
[----:B------:R-:W3:Y:S02]  /*a510*/  @!P1 SYNCS.PHASECHK.TRANS64 P1, [R5+URZ], R4 ;  /* 0x00000004050095a7 */ /* 0x000ee4000802007f */
[----:B---3--:R-:W-:Y:S05]  /*a520*/  @!P1 BRA `(.L_x_26) ;  /* 0xfffffffc00f09947 */ /* 0x008fea000383ffff */
[----:B------:R-:W-:Y:S05]  /*a530*/  BRA `(.L_x_25) ;  /* 0xffffff7400547947 */ /* 0x000fea000383ffff */
.L_x_301:
[----:B------:R-:W-:Y:S01]  /*a540*/  BSSY B1, `(.L_x_321) ;  /* 0x0000006000017945 */ /* 0x000fe20003800000 */
[----:B------:R-:W-:-:S07]  /*a550*/  IMAD.MOV.U32 R15, RZ, RZ, -0x1 ;  /* 0xffffffffff0f7424 */ /* 0x000fce00078e00ff */
[----:B------:R-:W-:Y:S05]  /*a560*/  WARPSYNC.COLLECTIVE R15, `(.L_x_322) ;  /* 0x000000000f0c7348 */ /* 0x000fea0003c00000 */
[----:B------:R-:W-:Y:S02]  /*a570*/  ELECT P6, UR62, PT ;  /* 0x00000000003e782f */ /* 0x000fe400038c0000 */
[----:B------:R-:W-:Y:S01]  /*a580*/  MOV R14, UR62 ;  /* 0x0000003e000e7c02 */ /* 0x000fe20008000f00 */
[----:B------:R-:W-:Y:S10]  /*a590*/  ENDCOLLECTIVE ;  /* 0x000000000000791b */ /* 0x000ff40003800000 */
.L_x_322:
[----:B------:R-:W-:Y:S05]  /*a5a0*/  BSYNC B1 ;  /* 0x0000000000017941 */ /* 0x000fea0003800000 */
.L_x_321:
[----:B------:R-:W-:Y:S05]  /*a5b0*/  BRA `(.L_x_323) ;  /* 0xfffffff000207947 */ /* 0x000fea000383ffff */
.L_x_304:
[----:B0-----:R0:W1:Y:S02]  /*a5c0*/  SYNCS.PHASECHK.TRANS64.TRYWAIT P0, [R14+URZ+0x28], R7 ;  /* 0x000028070e0075a7 */ /* 0x001064000800017f */
[----:B-1----:R-:W-:Y:S05]  /*a5d0*/  @!P0 NANOSLEEP.SYNCS 0x989680 ;  /* 0x009896800000895d */ /* 0x002fea0003900000 */
[----:B------:R-:W1:Y:S02]  /*a5e0*/  @!P0 SYNCS.PHASECHK.TRANS64 P0, [R14+URZ+0x28], R7 ;  /* 0x000028070e0085a7 */ /* 0x000e64000800007f */
[----:B-1----:R-:W-:Y:S05]  /*a5f0*/  @!P0 BRA `(.L_x_304) ;  /* 0xfffffffc00f08947 */ /* 0x002fea000383ffff */
[----:B------:R-:W-:Y:S05]  /*a600*/  BRA `(.L_x_324) ;  /* 0xfffffff0005c7947 */ /* 0x000fea000383ffff */
.L_x_312:
[----:B------:R-:W-:Y:S01]  /*a610*/  BSSY B0, `(.L_x_325) ;  /* 0x0000006000007945 */ /* 0x000fe20003800000 */
[----:B------:R-:W-:-:S07]  /*a620*/  IMAD.MOV.U32 R15, RZ, RZ, -0x1 ;  /* 0xffffffffff0f7424 */ /* 0x000fce00078e00ff */
[----:B------:R-:W-:Y:S05]  /*a630*/  WARPSYNC.COLLECTIVE R15, `(.L_x_326) ;  /* 0x000000000f0c7348 */ /* 0x000fea0003c00000 */
[----:B------:R-:W-:Y:S02]  /*a640*/  ELECT P6, UR62, PT ;  /* 0x00000000003e782f */ /* 0x000fe400038c0000 */
[----:B------:R-:W-:Y:S01]  /*a650*/  MOV R14, UR62 ;  /* 0x0000003e000e7c02 */ /* 0x000fe20008000f00 */
[----:B------:R-:W-:Y:S10]  /*a660*/  ENDCOLLECTIVE ;  /* 0x000000000000791b */ /* 0x000ff40003800000 */
.L_x_326:
[----:B------:R-:W-:Y:S05]  /*a670*/  BSYNC B0 ;  /* 0x0000000000007941 */ /* 0x000fea0003800000 */
.L_x_325:
[----:B------:R-:W-:Y:S05]  /*a680*/  BRA `(.L_x_327) ;  /* 0xfffffff800ac7947 */ /* 0x000fea000383ffff */
.L_x_316:
[----:B0-----:R0:W1:Y:S02]  /*a690*/  SYNCS.PHASECHK.TRANS64.TRYWAIT P0, [R7+URZ], R2 ;  /* 0x00000002070075a7 */ /* 0x001064000800017f */
[----:B-1----:R-:W-:Y:S05]  /*a6a0*/  @!P0 NANOSLEEP.SYNCS 0x989680 ;  /* 0x009896800000895d */ /* 0x002fea0003900000 */
[----:B------:R-:W1:Y:S02]  /*a6b0*/  @!P0 SYNCS.PHASECHK.TRANS64 P0, [R7+URZ], R2 ;  /* 0x00000002070085a7 */ /* 0x000e64000800007f */
[----:B-1----:R-:W-:Y:S05]  /*a6c0*/  @!P0 BRA `(.L_x_316) ;  /* 0xfffffffc00f08947 */ /* 0x002fea000383ffff */
[----:B------:R-:W-:Y:S05]  /*a6d0*/  BRA `(.L_x_328) ;  /* 0xfffffff800ec7947 */ /* 0x000fea000383ffff */
.L_x_317:
[----:B0-----:R0:W1:Y:S02]  /*a6e0*/  SYNCS.PHASECHK.TRANS64.TRYWAIT P0, [R9+URZ], R4 ;  /* 0x00000004090075a7 */ /* 0x001064000800017f */
[----:B-1----:R-:W-:Y:S05]  /*a6f0*/  @!P0 NANOSLEEP.SYNCS 0x989680 ;  /* 0x009896800000895d */ /* 0x002fea0003900000 */
[----:B------:R-:W1:Y:S02]  /*a700*/  @!P0 SYNCS.PHASECHK.TRANS64 P0, [R9+URZ], R4 ;  /* 0x00000004090085a7 */ /* 0x000e64000800007f */
[----:B-1----:R-:W-:Y:S05]  /*a710*/  @!P0 BRA `(.L_x_317) ;  /* 0xfffffffc00f08947 */ /* 0x002fea000383ffff */
[----:B------:R-:W-:Y:S05]  /*a720*/  BRA `(.L_x_329) ;  /* 0xfffffff800fc7947 */ /* 0x000fea000383ffff */
.L_x_318:
[----:B0-----:R0:W1:Y:S02]  /*a730*/  SYNCS.PHASECHK.TRANS64.TRYWAIT P0, [R6+URZ], R5 ;  /* 0x00000005060075a7 */ /* 0x001064000800017f */
[----:B-1----:R-:W-:Y:S05]  /*a740*/  @!P0 NANOSLEEP.SYNCS 0x989680 ;  /* 0x009896800000895d */ /* 0x002fea0003900000 */
[----:B------:R-:W1:Y:S02]  /*a750*/  @!P0 SYNCS.PHASECHK.TRANS64 P0, [R6+URZ], R5 ;  /* 0x00000005060085a7 */ /* 0x000e64000800007f */
[----:B-1----:R-:W-:Y:S05]  /*a760*/  @!P0 BRA `(.L_x_318) ;  /* 0xfffffffc00f08947 */ /* 0x002fea000383ffff */
[----:B------:R-:W-:Y:S05]  /*a770*/  BRA `(.L_x_330) ;  /* 0xfffffffc000c7947 */ /* 0x000fea000383ffff */
.L_x_319:
[----:B-1----:R1:W2:Y:S02]  /*a780*/  SYNCS.PHASECHK.TRANS64.TRYWAIT P0, [R9+URZ], R4 ;  /* 0x00000004090075a7 */ /* 0x0022a4000800017f */
[----:B--2---:R-:W-:Y:S05]  /*a790*/  @!P0 NANOSLEEP.SYNCS 0x989680 ;  /* 0x009896800000895d */ /* 0x004fea0003900000 */
[----:B------:R-:W2:Y:S02]  /*a7a0*/  @!P0 SYNCS.PHASECHK.TRANS64 P0, [R9+URZ], R4 ;  /* 0x00000004090085a7 */ /* 0x000ea4000800007f */
[----:B--2---:R-:W-:Y:S05]  /*a7b0*/  @!P0 BRA `(.L_x_319) ;  /* 0xfffffffc00f08947 */ /* 0x004fea000383ffff */
[----:B------:R-:W-:Y:S05]  /*a7c0*/  BRA `(.L_x_331) ;  /* 0xfffffffc00147947 */ /* 0x000fea000383ffff */
.L_x_332:
[----:B------:R-:W-:-:S00]  /*a7d0*/  BRA `(.L_x_332) ;  /* 0xfffffffc00fc7947 */ /* 0x000fc0000383ffff */
[----:B------:R-:W-:-:S00]  /*a7e0*/  NOP ;  /* 0x0000000000007918 */ /* 0x000fc00000000000 */
        /* <DEDUP_REMOVED lines=9> */
.L_x_333:


//--------------------- .nv.global.init           --------------------------
	.section	.nv.global.init,"aw",@progbits
.nv.global.init:
	.type		$str$22,@object
	.size		$str$22,($str$23 - $str$22)
$str$22:
        /*0000*/ 	.byte	0x6b, 0x5f, 0x74, 0x69, 0x6c, 0x65, 0x5f, 0x63, 0x6f, 0x75, 0x6e, 0x74, 0x20, 0x3e, 0x3d, 0x20
        /*0010*/ 	.byte	0x31, 0x00
	.type		$str$23,@object
	.size		$str$23,(__unnamed_1 - $str$23)
$str$23:
        /*0012*/ 	.byte	0x2f, 0x74, 0x6d, 0x70, 0x2f, 0x63, 0x75, 0x74, 0x6c, 0x61, 0x73, 0x73, 0x5f, 0x73, 0x77, 0x65
        /*0022*/ 	.byte	0x65, 0x70, 0x5f, 0x73, 0x72, 0x63, 0x2f, 0x69, 0x6e, 0x63, 0x6c, 0x75, 0x64, 0x65, 0x2f, 0x63
        /*0032*/ 	.byte	0x75, 0x74, 0x6c, 0x61, 0x73, 0x73, 0x2f, 0x67, 0x65, 0x6d, 0x6d, 0x2f, 0x63, 0x6f, 0x6c, 0x6c
        /*0042*/ 	.byte	0x65, 0x63, 0x74, 0x69, 0x76, 0x65, 0x2f, 0x73, 0x6d, 0x39, 0x30, 0x5f, 0x6d, 0x6d, 0x61, 0x5f
        /*0052*/ 	.byte	0x74, 0x6d, 0x61, 0x5f, 0x67, 0x6d, 0x6d, 0x61, 0x5f, 0x73, 0x73, 0x5f, 0x77, 0x61, 0x72, 0x70
        /*0062*/ 	.byte	0x73, 0x70, 0x65, 0x63, 0x69, 0x61, 0x6c, 0x69, 0x7a, 0x65, 0x64, 0x2e, 0x68, 0x70, 0x70, 0x00
	.type		__unnamed_1,@object
	.size		__unnamed_1,(.L_0 - __unnamed_1)
__unnamed_1:
        /*0072*/ 	.byte	0x76, 0x6f, 0x69, 0x64, 0x20, 0x63, 0x75, 0x74, 0x6c, 0x61, 0x73, 0x73, 0x3a, 0x3a, 0x67, 0x65
        /* <DEDUP_REMOVED lines=173> */
        /*0b52*/ 	.byte	0x69, 0x64, 0x65, 0x6e, 0x74, 0x69, 0x74, 0x79, 0x5d, 0x00
.L_0:


//--------------------- .nv.shared._ZN7cutlass13device_kernelINS_4gemm6kernel13GemmUniversalIN4cute5tupleIJiiiiEEENS1_10collective13CollectiveMmaINS1_34MainloopSm90TmaGmmaWarpSpecializedILi5ENS5_IJNS4_1CILi2EEESB_NSA_ILi1EEEEEENS1_35KernelTmaWarpSpecializedCooperativeEEENS5_IJNSA_ILi256EEENSA_ILi128EEESH_EEEaNS5_IJlSC_lEEEaSJ_NS4_8TiledMMAINS4_8MMA_AtomIJNS4_4SM904GMMA27MMA_64x128x32_S32S8S8_SS_TNEEEENS4_6LayoutINS5_IJSB_SC_SC_EEENS5_IJSC_NSA_ILi0EEESS_EEEEENS5_IJNS4_10UnderscoreESV_SV_EEEEENS4_23SM90_TMA_LOAD_MULTICASTENS4_14ComposedLayoutINS4_7SwizzleILi3ELi4ELi3EEENS4_18smem_ptr_flag_bitsILi8EEENSQ_INS5_IJNSA_ILi8EEESH_EEENS5_IJSH_SC_EEEEEEEvNS4_8identityESY_S18_vS19_EENS_8epilogue10collective6detail29Sm90TmaWarpSpecializedAdapterINS1C_15DefaultEpilogueIaSJ_SJ_NS1B_6thread17LinearCombinationIaLi1EiiLNS1G_9ScaleType4KindE0ELNS_15FloatRoundStyleE2EaEENS1_15EpilogueDefaultEEEEEvvEEEEvNT_6ParamsE --------------------------
	.section	.nv.shared._ZN7cutlass13device_kernelINS_4gemm6kernel13GemmUniversalIN4cute5tupleIJiiiiEEENS1_10collective13CollectiveMmaINS1_34MainloopSm90TmaGmmaWarpSpecializedILi5ENS5_IJNS4_1CILi2EEESB_NSA_ILi1EEEEEENS1_35KernelTmaWarpSpecializedCooperativeEEENS5_IJNSA_ILi256EEENSA_ILi128EEESH_EEEaNS5_IJlSC_lEEEaSJ_NS4_8TiledMMAINS4_8MMA_AtomIJNS4_4SM904GMMA27MMA_64x128x32_S32S8S8_SS_TNEEEENS4_6LayoutINS5_IJSB_SC_SC_EEENS5_IJSC_NSA_ILi0EEESS_EEEEENS5_IJNS4_10UnderscoreESV_SV_EEEEENS4_23SM90_TMA_LOAD_MULTICASTENS4_14ComposedLayoutINS4_7SwizzleILi3ELi4ELi3EEENS4_18smem_ptr_flag_bitsILi8EEENSQ_INS5_IJNSA_ILi8EEESH_EEENS5_IJSH_SC_EEEEEEEvNS4_8identityESY_S18_vS19_EENS_8epilogue10collective6detail29Sm90TmaWarpSpecializedAdapterINS1C_15DefaultEpilogueIaSJ_SJ_NS1B_6thread17LinearCombinationIaLi1EiiLNS1G_9ScaleType4KindE0ELNS_15FloatRoundStyleE2EaEENS1_15EpilogueDefaultEEEEEvvEEEEvNT_6ParamsE,"aw",@nobits
	.sectionflags	@""
	.align	16
	.zero		1024


//--------------------- .nv.shared.reserved.0     --------------------------
	.section	.nv.shared.reserved.0,"aw",@nobits
	.weak		__nv_reservedSMEM_offset_0_alias
	.size		__nv_reservedSMEM_offset_0_alias, 0, 0
	.other		__nv_reservedSMEM_offset_0_alias,@"STO_CUDA_RESERVED_SHARED STV_DEFAULT"
__nv_reservedSMEM_offset_0_alias:
	.zero		0


//--------------------- .nv.global                --------------------------
	.section	.nv.global,"aw",@nobits
.nv.global:
	.type		_ZN39_INTERNAL_fc6ace29_4_k_cu_b1d904b5_69934cute1_E,@object
	.size		_ZN39_INTERNAL_fc6ace29_4_k_cu_b1d904b5_69934cute1_E,(_ZN39_INTERNAL_fc6ace29_4_k_cu_b1d904b5_69934cuda3std3__45__cpo6cbeginE - _ZN39_INTERNAL_fc6ace29_4_k_cu_b1d904b5_69934cute1_E)
_ZN39_INTERNAL_fc6ace29_4_k_cu_b1d904b5_69934cute1_E:
	.zero		1
	.type		_ZN39_INTERNAL_fc6ace29_4_k_cu_b1d904b5_69934cuda3std3__45__cpo6cbeginE,@object
	.size		_ZN39_INTERNAL_fc6ace29_4_k_cu_b1d904b5_69934cuda3std3__45__cpo6cbeginE,(_ZN39_INTERNAL_fc6ace29_4_k_cu_b1d904b5_69934cuda3std3__48in_placeE - _ZN39_INTERNAL_fc6ace29_4_k_cu_b1d904b5_69934cuda3std3__45__cpo6cbeginE)
_ZN39_INTERNAL_fc6ace29_4_k_cu_b1d904b5_69934cuda3std3__45__cpo6cbeginE:
	.zero		1
	.type		_ZN39_INTERNAL_fc6ace29_4_k_cu_b1d904b5_69934cuda3std3__48in_placeE,@object
	.size		_ZN39_INTERNAL_fc6ace29_4_k_cu_b1d904b5_69934cuda3std3__48in_placeE,(_ZN39_INTERNAL_fc6ace29_4_k_cu_b1d904b5_69934cuda3std6ranges3__45__cpo9iter_moveE - _ZN39_INTERNAL_fc6ace29_4_k_cu_b1d904b5_69934cuda3std3__48in_placeE)
_ZN39_INTERNAL_fc6ace29_4_k_cu_b1d904b5_69934cuda3std3__48in_placeE:
	.zero		1
	.type		_ZN39_INTERNAL_fc6ace29_4_k_cu_b1d904b5_69934cuda3std6ranges3__45__cpo9iter_moveE,@object
	.size		_ZN39_INTERNAL_fc6ace29_4_k_cu_b1d904b5_69934cuda3std6ranges3__45__cpo9iter_moveE,(_ZN39_INTERNAL_fc6ace29_4_k_cu_b1d904b5_69934cuda3std3__45__cpo5beginE - _ZN39_INTERNAL_fc6ace29_4_k_cu_b1d904b5_69934cuda3std6ranges3__45__cpo9iter_moveE)
_ZN39_INTERNAL_fc6ace29_4_k_cu_b1d904b5_69934cuda3std6ranges3__45__cpo9iter_moveE:
	.zero		1
	.type		_ZN39_INTERNAL_fc6ace29_4_k_cu_b1d904b5_69934cuda3std3__45__cpo5beginE,@object
	.size		_ZN39_INTERNAL_fc6ace29_4_k_cu_b1d904b5_69934cuda3std3__45__cpo5beginE,(_ZN39_INTERNAL_fc6ace29_4_k_cu_b1d904b5_69934cuda3std3__441_GLOBAL__N__fc6ace29_4_k_cu_b1d904b5_69936ignoreE - _ZN39_INTERNAL_fc6ace29_4_k_cu_b1d904b5_69934cuda3std3__45__cpo5beginE)
_ZN39_INTERNAL_fc6ace29_4_k_cu_b1d904b5_69934cuda3std3__45__cpo5beginE:
	.zero		1
	.type		_ZN39_INTERNAL_fc6ace29_4_k_cu_b1d904b5_69934cuda3std3__441_GLOBAL__N__fc6ace29_4_k_cu_b1d904b5_69936ignoreE,@object
	.size		_ZN39_INTERNAL_fc6ace29_4_k_cu_b1d904b5_69934cuda3std3__441_GLOBAL__N__fc6ace29_4_k_cu_b1d904b5_69936ignoreE,(_ZN39_INTERNAL_fc6ace29_4_k_cu_b1d904b5_69934cute7productE - _ZN39_INTERNAL_fc6ace29_4_k_cu_b1d904b5_69934cuda3std3__441_GLOBAL__N__fc6ace29_4_k_cu_b1d904b5_69936ignoreE)
_ZN39_INTERNAL_fc6ace29_4_k_cu_b1d904b5_69934cuda3std3__441_GLOBAL__N__fc6ace29_4_k_cu_b1d904b5_69936ignoreE:
	.zero		1
	.type		_ZN39_INTERNAL_fc6ace29_4_k_cu_b1d904b5_69934cute7productE,@object
	.size		_ZN39_INTERNAL_fc6ace29_4_k_cu_b1d904b5_69934cute7productE,(_ZN39_INTERNAL_fc6ace29_4_k_cu_b1d904b5_69934cuda3std3__45__cpo3endE - _ZN39_INTERNAL_fc6ace29_4_k_cu_b1d904b5_69934cute7productE)
_ZN39_INTERNAL_fc6ace29_4_k_cu_b1d904b5_69934cute7productE:
	.zero		1
	.type		_ZN39_INTERNAL_fc6ace29_4_k_cu_b1d904b5_69934cuda3std3__45__cpo3endE,@object
	.size		_ZN39_INTERNAL_fc6ace29_4_k_cu_b1d904b5_69934cuda3std3__45__cpo3endE,(_ZN39_INTERNAL_fc6ace29_4_k_cu_b1d904b5_69934cuda3std3__419piecewise_constructE - _ZN39_INTERNAL_fc6ace29_4_k_cu_b1d904b5_69934cuda3std3__45__cpo3endE)
_ZN39_INTERNAL_fc6ace29_4_k_cu_b1d904b5_69934cuda3std3__45__cpo3endE:
	.zero		1
	.type		_ZN39_INTERNAL_fc6ace29_4_k_cu_b1d904b5_69934cuda3std3__419piecewise_constructE,@object
	.size		_ZN39_INTERNAL_fc6ace29_4_k_cu_b1d904b5_69934cuda3std3__419piecewise_constructE,(_ZN39_INTERNAL_fc6ace29_4_k_cu_b1d904b5_69934cuda3std3__45__cpo4cendE - _ZN39_INTERNAL_fc6ace29_4_k_cu_b1d904b5_69934cuda3std3__419piecewise_constructE)
_ZN39_INTERNAL_fc6ace29_4_k_cu_b1d904b5_69934cuda3std3__419piecewise_constructE:
	.zero		1
	.type		_ZN39_INTERNAL_fc6ace29_4_k_cu_b1d904b5_69934cuda3std3__45__cpo4cendE,@object
	.size		_ZN39_INTERNAL_fc6ace29_4_k_cu_b1d904b5_69934cuda3std3__45__cpo4cendE,(_ZN39_INTERNAL_fc6ace29_4_k_cu_b1d904b5_69934cuda3std6ranges3__45__cpo4swapE - _ZN39_INTERNAL_fc6ace29_4_k_cu_b1d904b5_69934cuda3std3__45__cpo4cendE)
_ZN39_INTERNAL_fc6ace29_4_k_cu_b1d904b5_69934cuda3std3__45__cpo4cendE:
	.zero		1
	.type		_ZN39_INTERNAL_fc6ace29_4_k_cu_b1d904b5_69934cuda3std6ranges3__45__cpo4swapE,@object
	.size		_ZN39_INTERNAL_fc6ace29_4_k_cu_b1d904b5_69934cuda3std6ranges3__45__cpo4swapE,(.L_8 - _ZN39_INTERNAL_fc6ace29_4_k_cu_b1d904b5_69934cuda3std6ranges3__45__cpo4swapE)
_ZN39_INTERNAL_fc6ace29_4_k_cu_b1d904b5_69934cuda3std6ranges3__45__cpo4swapE:
	.zero		1
.L_8:


//--------------------- .nv.constant0._ZN7cutlass13device_kernelINS_4gemm6kernel13GemmUniversalIN4cute5tupleIJiiiiEEENS1_10collective13CollectiveMmaINS1_34MainloopSm90TmaGmmaWarpSpecializedILi5ENS5_IJNS4_1CILi2EEESB_NSA_ILi1EEEEEENS1_35KernelTmaWarpSpecializedCooperativeEEENS5_IJNSA_ILi256EEENSA_ILi128EEESH_EEEaNS5_IJlSC_lEEEaSJ_NS4_8TiledMMAINS4_8MMA_AtomIJNS4_4SM904GMMA27MMA_64x128x32_S32S8S8_SS_TNEEEENS4_6LayoutINS5_IJSB_SC_SC_EEENS5_IJSC_NSA_ILi0EEESS_EEEEENS5_IJNS4_10UnderscoreESV_SV_EEEEENS4_23SM90_TMA_LOAD_MULTICASTENS4_14ComposedLayoutINS4_7SwizzleILi3ELi4ELi3EEENS4_18smem_ptr_flag_bitsILi8EEENSQ_INS5_IJNSA_ILi8EEESH_EEENS5_IJSH_SC_EEEEEEEvNS4_8identityESY_S18_vS19_EENS_8epilogue10collective6detail29Sm90TmaWarpSpecializedAdapterINS1C_15DefaultEpilogueIaSJ_SJ_NS1B_6thread17LinearCombinationIaLi1EiiLNS1G_9ScaleType4KindE0ELNS_15FloatRoundStyleE2EaEENS1_15EpilogueDefaultEEEEEvvEEEEvNT_6ParamsE --------------------------
	.section	.nv.constant0._ZN7cutlass13device_kernelINS_4gemm6kernel13GemmUniversalIN4cute5tupleIJiiiiEEENS1_10collective13CollectiveMmaINS1_34MainloopSm90TmaGmmaWarpSpecializedILi5ENS5_IJNS4_1CILi2EEESB_NSA_ILi1EEEEEENS1_35KernelTmaWarpSpecializedCooperativeEEENS5_IJNSA_ILi256EEENSA_ILi128EEESH_EEEaNS5_IJlSC_lEEEaSJ_NS4_8TiledMMAINS4_8MMA_AtomIJNS4_4SM904GMMA27MMA_64x128x32_S32S8S8_SS_TNEEEENS4_6LayoutINS5_IJSB_SC_SC_EEENS5_IJSC_NSA_ILi0EEESS_EEEEENS5_IJNS4_10UnderscoreESV_SV_EEEEENS4_23SM90_TMA_LOAD_MULTICASTENS4_14ComposedLayoutINS4_7SwizzleILi3ELi4ELi3EEENS4_18smem_ptr_flag_bitsILi8EEENSQ_INS5_IJNSA_ILi8EEESH_EEENS5_IJSH_SC_EEEEEEEvNS4_8identityESY_S18_vS19_EENS_8epilogue10collective6detail29Sm90TmaWarpSpecializedAdapterINS1C_15DefaultEpilogueIaSJ_SJ_NS1B_6thread17LinearCombinationIaLi1EiiLNS1G_9ScaleType4KindE0ELNS_15FloatRoundStyleE2EaEENS1_15EpilogueDefaultEEEEEvvEEEEvNT_6ParamsE,"a",@progbits
	.sectionflags	@""
	.align	4
.nv.constant0._ZN7cutlass13device_kernelINS_4gemm6kernel13GemmUniversalIN4cute5tupleIJiiiiEEENS1_10collective13CollectiveMmaINS1_34MainloopSm90TmaGmmaWarpSpecializedILi5ENS5_IJNS4_1CILi2EEESB_NSA_ILi1EEEEEENS1_35KernelTmaWarpSpecializedCooperativeEEENS5_IJNSA_ILi256EEENSA_ILi128EEESH_EEEaNS5_IJlSC_lEEEaSJ_NS4_8TiledMMAINS4_8MMA_AtomIJNS4_4SM904GMMA27MMA_64x128x32_S32S8S8_SS_TNEEEENS4_6LayoutINS5_IJSB_SC_SC_EEENS5_IJSC_NSA_ILi0EEESS_EEEEENS5_IJNS4_10UnderscoreESV_SV_EEEEENS4_23SM90_TMA_LOAD_MULTICASTENS4_14ComposedLayoutINS4_7SwizzleILi3ELi4ELi3EEENS4_18smem_ptr_flag_bitsILi8EEENSQ_INS5_IJNSA_ILi8EEESH_EEENS5_IJSH_SC_EEEEEEEvNS4_8identityESY_S18_vS19_EENS_8epilogue10collective6detail29Sm90TmaWarpSpecializedAdapterINS1C_15DefaultEpilogueIaSJ_SJ_NS1B_6thread17LinearCombinationIaLi1EiiLNS1G_9ScaleType4KindE0ELNS_15FloatRoundStyleE2EaEENS1_15EpilogueDefaultEEEEEvvEEEEvNT_6ParamsE:
	.zero		1664


//--------------------- SYMBOLS --------------------------

	.type		.nv.reservedSmem.offset0,@object
	.size		.nv.reservedSmem.offset0,0x4
	.type		__assertfail,@function
